//
// Generated by NVIDIA NVVM Compiler
//
// Compiler Build ID: CL-36424714
// Cuda compilation tools, release 13.0, V13.0.88
// Based on NVVM 20.0.0
//

.version 9.0
.target sm_100
.address_size 64

	// .globl	_Z12recMapKernelPfiiffffS_

.visible .entry _Z12recMapKernelPfiiffffS_(
	.param .u64 .ptr .align 1 _Z12recMapKernelPfiiffffS__param_0,
	.param .u32 _Z12recMapKernelPfiiffffS__param_1,
	.param .u32 _Z12recMapKernelPfiiffffS__param_2,
	.param .f32 _Z12recMapKernelPfiiffffS__param_3,
	.param .f32 _Z12recMapKernelPfiiffffS__param_4,
	.param .f32 _Z12recMapKernelPfiiffffS__param_5,
	.param .f32 _Z12recMapKernelPfiiffffS__param_6,
	.param .u64 .ptr .align 1 _Z12recMapKernelPfiiffffS__param_7
)
{
	.reg .pred 	%p<67>;
	.reg .b32 	%r<57>;
	.reg .b32 	%f<238>;
	.reg .b64 	%rd<7>;

	ld.param.u64 	%rd3, [_Z12recMapKernelPfiiffffS__param_0];
	ld.param.u32 	%r3, [_Z12recMapKernelPfiiffffS__param_1];
	ld.param.u32 	%r4, [_Z12recMapKernelPfiiffffS__param_2];
	ld.param.f32 	%f30, [_Z12recMapKernelPfiiffffS__param_3];
	ld.param.f32 	%f31, [_Z12recMapKernelPfiiffffS__param_4];
	ld.param.f32 	%f32, [_Z12recMapKernelPfiiffffS__param_5];
	ld.param.f32 	%f33, [_Z12recMapKernelPfiiffffS__param_6];
	ld.param.u64 	%rd4, [_Z12recMapKernelPfiiffffS__param_7];
	cvta.to.global.u64 	%rd1, %rd4;
	mov.u32 	%r6, %tid.x;
	mov.u32 	%r7, %ctaid.x;
	mov.u32 	%r8, %ntid.x;
	mad.lo.s32 	%r1, %r7, %r8, %r6;
	mov.u32 	%r9, %tid.y;
	mov.u32 	%r10, %ctaid.y;
	mov.u32 	%r11, %ntid.y;
	mad.lo.s32 	%r12, %r10, %r11, %r9;
	setp.ge.s32 	%p1, %r1, %r3;
	setp.ge.s32 	%p2, %r12, %r4;
	or.pred  	%p3, %p1, %p2;
	mov.f32 	%f235, 0f3F800000;
	@%p3 bra 	$L__BB0_26;
	cvta.to.global.u64 	%rd5, %rd3;
	mad.lo.s32 	%r13, %r3, %r12, %r1;
	mul.lo.s32 	%r14, %r13, 3;
	mul.wide.s32 	%rd6, %r14, 4;
	add.s64 	%rd2, %rd5, %rd6;
	ld.global.f32 	%f1, [%rd2];
	ld.global.f32 	%f2, [%rd2+4];
	mul.f32 	%f35, %f2, 0f3F372474;
	fma.rn.f32 	%f36, %f1, 0f3E59999A, %f35;
	ld.global.f32 	%f3, [%rd2+8];
	fma.rn.f32 	%f37, %f3, 0f3D93A92A, %f36;
	mov.f32 	%f34, 0f3F800000;
	sub.f32 	%f38, %f34, %f32;
	mul.f32 	%f4, %f38, %f37;
	sub.f32 	%f5, %f34, %f33;
	mul.f32 	%f39, %f30, 0f3F000000;
	cvt.rzi.f32.f32 	%f40, %f39;
	add.f32 	%f41, %f40, %f40;
	sub.f32 	%f42, %f30, %f41;
	abs.f32 	%f6, %f42;
	setp.eq.f32 	%p4, %f30, 0f00000000;
	abs.f32 	%f7, %f30;
	cvt.rmi.f32.f32 	%f8, %f30;
	fma.rn.f32 	%f43, %f32, %f1, %f4;
	mul.f32 	%f44, %f33, %f43;
	ld.global.f32 	%f45, [%rd1];
	fma.rn.f32 	%f46, %f5, %f45, %f44;
	mul.f32 	%f9, %f31, %f46;
	abs.f32 	%f10, %f9;
	setp.lt.f32 	%p5, %f10, 0f00800000;
	mul.f32 	%f47, %f10, 0f4B800000;
	selp.f32 	%f48, %f47, %f10, %p5;
	selp.f32 	%f49, 0fC1C00000, 0f00000000, %p5;
	mov.b32 	%r15, %f48;
	add.s32 	%r16, %r15, -1060439283;
	and.b32  	%r17, %r16, -8388608;
	sub.s32 	%r18, %r15, %r17;
	mov.b32 	%f50, %r18;
	cvt.rn.f32.s32 	%f51, %r17;
	fma.rn.f32 	%f52, %f51, 0f34000000, %f49;
	add.f32 	%f53, %f50, 0fBF800000;
	add.f32 	%f54, %f50, 0f3F800000;
	rcp.approx.ftz.f32 	%f55, %f54;
	add.f32 	%f56, %f53, %f53;
	mul.f32 	%f57, %f56, %f55;
	mul.f32 	%f58, %f57, %f57;
	sub.f32 	%f59, %f53, %f57;
	add.f32 	%f60, %f59, %f59;
	neg.f32 	%f61, %f57;
	fma.rn.f32 	%f62, %f61, %f53, %f60;
	mul.rn.f32 	%f63, %f55, %f62;
	fma.rn.f32 	%f64, %f58, 0f3A2C32E4, 0f3B52E7DB;
	fma.rn.f32 	%f65, %f64, %f58, 0f3C93BB73;
	fma.rn.f32 	%f66, %f65, %f58, 0f3DF6384F;
	mul.rn.f32 	%f67, %f66, %f58;
	fma.rn.f32 	%f68, %f57, 0f3FB8AA3B, %f52;
	sub.f32 	%f69, %f52, %f68;
	fma.rn.f32 	%f70, %f57, 0f3FB8AA3B, %f69;
	fma.rn.f32 	%f71, %f63, 0f3FB8AA3B, %f70;
	fma.rn.f32 	%f72, %f57, 0f32A55E34, %f71;
	mul.f32 	%f73, %f67, 0f40400000;
	fma.rn.f32 	%f74, %f73, %f63, %f72;
	fma.rn.f32 	%f75, %f67, %f57, %f74;
	add.rn.f32 	%f76, %f68, %f75;
	neg.f32 	%f77, %f68;
	add.rn.f32 	%f78, %f76, %f77;
	neg.f32 	%f79, %f78;
	add.rn.f32 	%f80, %f75, %f79;
	mul.rn.f32 	%f81, %f76, %f30;
	neg.f32 	%f82, %f81;
	fma.rn.f32 	%f83, %f76, %f30, %f82;
	fma.rn.f32 	%f84, %f80, %f30, %f83;
	cvt.rni.f32.f32 	%f85, %f81;
	sub.f32 	%f86, %f81, %f85;
	add.f32 	%f87, %f86, %f84;
	fma.rn.f32 	%f88, %f87, 0f391FCB8E, 0f3AAF85ED;
	fma.rn.f32 	%f89, %f88, %f87, 0f3C1D9856;
	fma.rn.f32 	%f90, %f89, %f87, 0f3D6357BB;
	fma.rn.f32 	%f91, %f90, %f87, 0f3E75FDEC;
	fma.rn.f32 	%f92, %f91, %f87, 0f3F317218;
	fma.rn.f32 	%f93, %f92, %f87, 0f3F800000;
	cvt.rzi.s32.f32 	%r19, %f85;
	setp.gt.f32 	%p6, %f85, 0f00000000;
	selp.b32 	%r20, 0, -2097152000, %p6;
	add.s32 	%r21, %r20, 2130706432;
	mov.b32 	%f94, %r21;
	mul.f32 	%f95, %f93, %f94;
	shl.b32 	%r22, %r19, 23;
	sub.s32 	%r23, %r22, %r20;
	mov.b32 	%f96, %r23;
	mul.f32 	%f97, %f95, %f96;
	abs.f32 	%f98, %f81;
	setp.gt.f32 	%p7, %f98, 0f43180000;
	setp.lt.f32 	%p8, %f81, 0f00000000;
	selp.f32 	%f99, 0f00000000, 0f7F800000, %p8;
	selp.f32 	%f11, %f99, %f97, %p7;
	setp.eq.f32 	%p9, %f9, 0f3F800000;
	or.pred  	%p10, %p4, %p9;
	@%p10 bra 	$L__BB0_9;
	setp.num.f32 	%p11, %f7, %f7;
	setp.num.f32 	%p12, %f10, %f10;
	and.pred  	%p13, %p12, %p11;
	@%p13 bra 	$L__BB0_4;
	add.rn.f32 	%f235, %f9, %f30;
	bra.uni 	$L__BB0_9;
$L__BB0_4:
	setp.neu.f32 	%p14, %f9, 0f00000000;
	setp.neu.f32 	%p15, %f10, 0f7F800000;
	and.pred  	%p16, %p14, %p15;
	@%p16 bra 	$L__BB0_6;
	setp.lt.f32 	%p23, %f30, 0f00000000;
	setp.neu.f32 	%p24, %f6, 0f3F800000;
	add.f32 	%f103, %f9, %f9;
	mov.b32 	%r24, %f103;
	xor.b32  	%r25, %r24, 2139095040;
	selp.b32 	%r26, %r25, %r24, %p23;
	and.b32  	%r27, %r26, 2147483647;
	selp.b32 	%r28, %r27, %r26, %p24;
	mov.b32 	%f235, %r28;
	bra.uni 	$L__BB0_9;
$L__BB0_6:
	setp.eq.f32 	%p17, %f7, 0f7F800000;
	setp.eq.f32 	%p18, %f9, 0fBF800000;
	and.pred  	%p19, %p18, %p17;
	@%p19 bra 	$L__BB0_9;
	setp.geu.f32 	%p20, %f9, 0f00000000;
	mov.f32 	%f235, %f11;
	@%p20 bra 	$L__BB0_9;
	setp.neu.f32 	%p21, %f30, %f8;
	setp.neu.f32 	%p22, %f6, 0f3F800000;
	neg.f32 	%f101, %f11;
	selp.f32 	%f102, %f11, %f101, %p22;
	selp.f32 	%f235, 0f7FFFFFFF, %f102, %p21;
$L__BB0_9:
	setp.eq.f32 	%p25, %f30, 0f00000000;
	add.f32 	%f105, %f1, %f235;
	div.rn.f32 	%f106, %f1, %f105;
	st.global.f32 	[%rd2], %f106;
	fma.rn.f32 	%f107, %f32, %f2, %f4;
	mul.f32 	%f108, %f33, %f107;
	ld.global.f32 	%f109, [%rd1+4];
	fma.rn.f32 	%f110, %f5, %f109, %f108;
	mul.f32 	%f16, %f31, %f110;
	abs.f32 	%f17, %f16;
	setp.lt.f32 	%p26, %f17, 0f00800000;
	mul.f32 	%f111, %f17, 0f4B800000;
	selp.f32 	%f112, %f111, %f17, %p26;
	selp.f32 	%f113, 0fC1C00000, 0f00000000, %p26;
	mov.b32 	%r29, %f112;
	add.s32 	%r30, %r29, -1060439283;
	and.b32  	%r31, %r30, -8388608;
	sub.s32 	%r32, %r29, %r31;
	mov.b32 	%f114, %r32;
	cvt.rn.f32.s32 	%f115, %r31;
	fma.rn.f32 	%f116, %f115, 0f34000000, %f113;
	add.f32 	%f117, %f114, 0fBF800000;
	add.f32 	%f118, %f114, 0f3F800000;
	rcp.approx.ftz.f32 	%f119, %f118;
	add.f32 	%f120, %f117, %f117;
	mul.f32 	%f121, %f120, %f119;
	mul.f32 	%f122, %f121, %f121;
	sub.f32 	%f123, %f117, %f121;
	add.f32 	%f124, %f123, %f123;
	neg.f32 	%f125, %f121;
	fma.rn.f32 	%f126, %f125, %f117, %f124;
	mul.rn.f32 	%f127, %f119, %f126;
	fma.rn.f32 	%f128, %f122, 0f3A2C32E4, 0f3B52E7DB;
	fma.rn.f32 	%f129, %f128, %f122, 0f3C93BB73;
	fma.rn.f32 	%f130, %f129, %f122, 0f3DF6384F;
	mul.rn.f32 	%f131, %f130, %f122;
	fma.rn.f32 	%f132, %f121, 0f3FB8AA3B, %f116;
	sub.f32 	%f133, %f116, %f132;
	fma.rn.f32 	%f134, %f121, 0f3FB8AA3B, %f133;
	fma.rn.f32 	%f135, %f127, 0f3FB8AA3B, %f134;
	fma.rn.f32 	%f136, %f121, 0f32A55E34, %f135;
	mul.f32 	%f137, %f131, 0f40400000;
	fma.rn.f32 	%f138, %f137, %f127, %f136;
	fma.rn.f32 	%f139, %f131, %f121, %f138;
	add.rn.f32 	%f140, %f132, %f139;
	neg.f32 	%f141, %f132;
	add.rn.f32 	%f142, %f140, %f141;
	neg.f32 	%f143, %f142;
	add.rn.f32 	%f144, %f139, %f143;
	mul.rn.f32 	%f145, %f140, %f30;
	neg.f32 	%f146, %f145;
	fma.rn.f32 	%f147, %f140, %f30, %f146;
	fma.rn.f32 	%f148, %f144, %f30, %f147;
	cvt.rni.f32.f32 	%f149, %f145;
	sub.f32 	%f150, %f145, %f149;
	add.f32 	%f151, %f150, %f148;
	fma.rn.f32 	%f152, %f151, 0f391FCB8E, 0f3AAF85ED;
	fma.rn.f32 	%f153, %f152, %f151, 0f3C1D9856;
	fma.rn.f32 	%f154, %f153, %f151, 0f3D6357BB;
	fma.rn.f32 	%f155, %f154, %f151, 0f3E75FDEC;
	fma.rn.f32 	%f156, %f155, %f151, 0f3F317218;
	fma.rn.f32 	%f157, %f156, %f151, 0f3F800000;
	cvt.rzi.s32.f32 	%r33, %f149;
	setp.gt.f32 	%p27, %f149, 0f00000000;
	selp.b32 	%r34, 0, -2097152000, %p27;
	add.s32 	%r35, %r34, 2130706432;
	mov.b32 	%f158, %r35;
	mul.f32 	%f159, %f157, %f158;
	shl.b32 	%r36, %r33, 23;
	sub.s32 	%r37, %r36, %r34;
	mov.b32 	%f160, %r37;
	mul.f32 	%f161, %f159, %f160;
	abs.f32 	%f162, %f145;
	setp.gt.f32 	%p28, %f162, 0f43180000;
	setp.lt.f32 	%p29, %f145, 0f00000000;
	selp.f32 	%f163, 0f00000000, 0f7F800000, %p29;
	selp.f32 	%f18, %f163, %f161, %p28;
	setp.eq.f32 	%p30, %f16, 0f3F800000;
	or.pred  	%p31, %p25, %p30;
	mov.f32 	%f236, 0f3F800000;
	@%p31 bra 	$L__BB0_17;
	setp.nan.f32 	%p32, %f7, %f7;
	setp.nan.f32 	%p33, %f17, %f17;
	or.pred  	%p34, %p33, %p32;
	@%p34 bra 	$L__BB0_16;
	setp.eq.f32 	%p35, %f16, 0f00000000;
	setp.eq.f32 	%p36, %f17, 0f7F800000;
	or.pred  	%p37, %p35, %p36;
	@%p37 bra 	$L__BB0_15;
	setp.eq.f32 	%p38, %f7, 0f7F800000;
	setp.eq.f32 	%p39, %f16, 0fBF800000;
	and.pred  	%p40, %p39, %p38;
	@%p40 bra 	$L__BB0_17;
	setp.geu.f32 	%p41, %f16, 0f00000000;
	mov.f32 	%f236, %f18;
	@%p41 bra 	$L__BB0_17;
	setp.neu.f32 	%p42, %f30, %f8;
	setp.neu.f32 	%p43, %f6, 0f3F800000;
	neg.f32 	%f165, %f18;
	selp.f32 	%f166, %f18, %f165, %p43;
	selp.f32 	%f236, 0f7FFFFFFF, %f166, %p42;
	bra.uni 	$L__BB0_17;
$L__BB0_15:
	setp.lt.f32 	%p44, %f30, 0f00000000;
	setp.neu.f32 	%p45, %f6, 0f3F800000;
	add.f32 	%f167, %f16, %f16;
	mov.b32 	%r38, %f167;
	xor.b32  	%r39, %r38, 2139095040;
	selp.b32 	%r40, %r39, %r38, %p44;
	and.b32  	%r41, %r40, 2147483647;
	selp.b32 	%r42, %r41, %r40, %p45;
	mov.b32 	%f236, %r42;
	bra.uni 	$L__BB0_17;
$L__BB0_16:
	add.rn.f32 	%f236, %f16, %f30;
$L__BB0_17:
	setp.eq.f32 	%p46, %f30, 0f00000000;
	add.f32 	%f169, %f2, %f236;
	div.rn.f32 	%f170, %f2, %f169;
	st.global.f32 	[%rd2+4], %f170;
	fma.rn.f32 	%f171, %f32, %f3, %f4;
	mul.f32 	%f172, %f33, %f171;
	ld.global.f32 	%f173, [%rd1+8];
	fma.rn.f32 	%f174, %f5, %f173, %f172;
	mul.f32 	%f23, %f31, %f174;
	abs.f32 	%f24, %f23;
	setp.lt.f32 	%p47, %f24, 0f00800000;
	mul.f32 	%f175, %f24, 0f4B800000;
	selp.f32 	%f176, %f175, %f24, %p47;
	selp.f32 	%f177, 0fC1C00000, 0f00000000, %p47;
	mov.b32 	%r43, %f176;
	add.s32 	%r44, %r43, -1060439283;
	and.b32  	%r45, %r44, -8388608;
	sub.s32 	%r46, %r43, %r45;
	mov.b32 	%f178, %r46;
	cvt.rn.f32.s32 	%f179, %r45;
	fma.rn.f32 	%f180, %f179, 0f34000000, %f177;
	add.f32 	%f181, %f178, 0fBF800000;
	add.f32 	%f182, %f178, 0f3F800000;
	rcp.approx.ftz.f32 	%f183, %f182;
	add.f32 	%f184, %f181, %f181;
	mul.f32 	%f185, %f184, %f183;
	mul.f32 	%f186, %f185, %f185;
	sub.f32 	%f187, %f181, %f185;
	add.f32 	%f188, %f187, %f187;
	neg.f32 	%f189, %f185;
	fma.rn.f32 	%f190, %f189, %f181, %f188;
	mul.rn.f32 	%f191, %f183, %f190;
	fma.rn.f32 	%f192, %f186, 0f3A2C32E4, 0f3B52E7DB;
	fma.rn.f32 	%f193, %f192, %f186, 0f3C93BB73;
	fma.rn.f32 	%f194, %f193, %f186, 0f3DF6384F;
	mul.rn.f32 	%f195, %f194, %f186;
	fma.rn.f32 	%f196, %f185, 0f3FB8AA3B, %f180;
	sub.f32 	%f197, %f180, %f196;
	fma.rn.f32 	%f198, %f185, 0f3FB8AA3B, %f197;
	fma.rn.f32 	%f199, %f191, 0f3FB8AA3B, %f198;
	fma.rn.f32 	%f200, %f185, 0f32A55E34, %f199;
	mul.f32 	%f201, %f195, 0f40400000;
	fma.rn.f32 	%f202, %f201, %f191, %f200;
	fma.rn.f32 	%f203, %f195, %f185, %f202;
	add.rn.f32 	%f204, %f196, %f203;
	neg.f32 	%f205, %f196;
	add.rn.f32 	%f206, %f204, %f205;
	neg.f32 	%f207, %f206;
	add.rn.f32 	%f208, %f203, %f207;
	mul.rn.f32 	%f209, %f204, %f30;
	neg.f32 	%f210, %f209;
	fma.rn.f32 	%f211, %f204, %f30, %f210;
	fma.rn.f32 	%f212, %f208, %f30, %f211;
	cvt.rni.f32.f32 	%f213, %f209;
	sub.f32 	%f214, %f209, %f213;
	add.f32 	%f215, %f214, %f212;
	fma.rn.f32 	%f216, %f215, 0f391FCB8E, 0f3AAF85ED;
	fma.rn.f32 	%f217, %f216, %f215, 0f3C1D9856;
	fma.rn.f32 	%f218, %f217, %f215, 0f3D6357BB;
	fma.rn.f32 	%f219, %f218, %f215, 0f3E75FDEC;
	fma.rn.f32 	%f220, %f219, %f215, 0f3F317218;
	fma.rn.f32 	%f221, %f220, %f215, 0f3F800000;
	cvt.rzi.s32.f32 	%r47, %f213;
	setp.gt.f32 	%p48, %f213, 0f00000000;
	selp.b32 	%r48, 0, -2097152000, %p48;
	add.s32 	%r49, %r48, 2130706432;
	mov.b32 	%f222, %r49;
	mul.f32 	%f223, %f221, %f222;
	shl.b32 	%r50, %r47, 23;
	sub.s32 	%r51, %r50, %r48;
	mov.b32 	%f224, %r51;
	mul.f32 	%f225, %f223, %f224;
	abs.f32 	%f226, %f209;
	setp.gt.f32 	%p49, %f226, 0f43180000;
	setp.lt.f32 	%p50, %f209, 0f00000000;
	selp.f32 	%f227, 0f00000000, 0f7F800000, %p50;
	selp.f32 	%f25, %f227, %f225, %p49;
	setp.eq.f32 	%p51, %f23, 0f3F800000;
	or.pred  	%p52, %p46, %p51;
	mov.f32 	%f237, 0f3F800000;
	@%p52 bra 	$L__BB0_25;
	setp.nan.f32 	%p53, %f7, %f7;
	setp.nan.f32 	%p54, %f24, %f24;
	or.pred  	%p55, %p54, %p53;
	@%p55 bra 	$L__BB0_24;
	setp.eq.f32 	%p56, %f23, 0f00000000;
	setp.eq.f32 	%p57, %f24, 0f7F800000;
	or.pred  	%p58, %p56, %p57;
	@%p58 bra 	$L__BB0_23;
	setp.eq.f32 	%p59, %f7, 0f7F800000;
	setp.eq.f32 	%p60, %f23, 0fBF800000;
	and.pred  	%p61, %p60, %p59;
	@%p61 bra 	$L__BB0_25;
	setp.geu.f32 	%p62, %f23, 0f00000000;
	mov.f32 	%f237, %f25;
	@%p62 bra 	$L__BB0_25;
	setp.neu.f32 	%p63, %f30, %f8;
	setp.neu.f32 	%p64, %f6, 0f3F800000;
	neg.f32 	%f229, %f25;
	selp.f32 	%f230, %f25, %f229, %p64;
	selp.f32 	%f237, 0f7FFFFFFF, %f230, %p63;
	bra.uni 	$L__BB0_25;
$L__BB0_23:
	setp.lt.f32 	%p65, %f30, 0f00000000;
	setp.neu.f32 	%p66, %f6, 0f3F800000;
	add.f32 	%f231, %f23, %f23;
	mov.b32 	%r52, %f231;
	xor.b32  	%r53, %r52, 2139095040;
	selp.b32 	%r54, %r53, %r52, %p65;
	and.b32  	%r55, %r54, 2147483647;
	selp.b32 	%r56, %r55, %r54, %p66;
	mov.b32 	%f237, %r56;
	bra.uni 	$L__BB0_25;
$L__BB0_24:
	add.rn.f32 	%f237, %f23, %f30;
$L__BB0_25:
	add.f32 	%f232, %f3, %f237;
	div.rn.f32 	%f233, %f3, %f232;
	st.global.f32 	[%rd2+8], %f233;
$L__BB0_26:
	ret;

}


// ===== COMPILED SASS (sm_100) =====

	.target	sm_100

	.elftype	@"ET_EXEC"


//--------------------- .note.nv.tkinfo           --------------------------
	.section	.note.nv.tkinfo,"",@"SHT_NOTE"
	.sectionflags	@"SHF_NOTE_NV_TKINFO"
	.tkinfo
        /*0018*/ 	.word	0x00000002
        /*0030*/ 	.string	""
        /*0030*/ 	.string	"ptxas"
        /*0030*/ 	.string	"Cuda compilation tools, release 13.0, V13.0.88"
        /*0030*/ 	.string	"Build cuda_13.0.r13.0/compiler.36424714_0"
        /*0030*/ 	.string	"-arch sm_100 -m 64 "



//--------------------- .note.nv.cuinfo           --------------------------
	.section	.note.nv.cuinfo,"",@"SHT_NOTE"
	.sectionflags	@"SHF_NOTE_NV_CUINFO"
        /*0018*/ 	.short	0x0002
        /*001a*/ 	.short	0x0064
        /*001c*/ 	.short	0x0082
	.zero		2


//--------------------- .nv.info                  --------------------------
	.section	.nv.info,"",@"SHT_CUDA_INFO"
	.align	4


	//----- nvinfo : EIATTR_REGCOUNT
	.align		4
        /*0000*/ 	.byte	0x04, 0x2f
        /*0002*/ 	.short	(.L_1 - .L_0)
	.align		4
.L_0:
        /*0004*/ 	.word	index@(_Z12recMapKernelPfiiffffS_)
        /*0008*/ 	.word	0x00000016


	//----- nvinfo : EIATTR_FRAME_SIZE
	.align		4
.L_1:
        /*000c*/ 	.byte	0x04, 0x11
        /*000e*/ 	.short	(.L_3 - .L_2)
	.align		4
.L_2:
        /*0010*/ 	.word	index@($__internal_0_$__cuda_sm3x_div_rn_noftz_f32_slowpath)
        /*0014*/ 	.word	0x00000000


	//----- nvinfo : EIATTR_FRAME_SIZE
	.align		4
.L_3:
        /*0018*/ 	.byte	0x04, 0x11
        /*001a*/ 	.short	(.L_5 - .L_4)
	.align		4
.L_4:
        /*001c*/ 	.word	index@(_Z12recMapKernelPfiiffffS_)
        /*0020*/ 	.word	0x00000000


	//----- nvinfo : EIATTR_MIN_STACK_SIZE
	.align		4
.L_5:
        /*0024*/ 	.byte	0x04, 0x12
        /*0026*/ 	.short	(.L_7 - .L_6)
	.align		4
.L_6:
        /*0028*/ 	.word	index@(_Z12recMapKernelPfiiffffS_)
        /*002c*/ 	.word	0x00000000
.L_7:


//--------------------- .nv.compat                --------------------------
	.section	.nv.compat,"",@"SHT_CUDA_COMPAT_INFO"
	.align	4
        /*0000*/ 	.byte	0x02, 0x09, 0x00, 0x00, 0x02, 0x02, 0x01, 0x00, 0x02, 0x05, 0x05, 0x00, 0x03, 0x07, 0x01, 0x01
        /*0010*/ 	.byte	0x02, 0x03, 0x00, 0x00, 0x02, 0x06, 0x01, 0x00, 0x04, 0x0b, 0x08, 0x00, 0x01, 0x00, 0x00, 0x00
        /*0020*/ 	.byte	0x00, 0x00, 0x00, 0x00


//--------------------- .nv.info._Z12recMapKernelPfiiffffS_ --------------------------
	.section	.nv.info._Z12recMapKernelPfiiffffS_,"",@"SHT_CUDA_INFO"
	.sectionflags	@""
	.align	4


	//----- nvinfo : EIATTR_CUDA_API_VERSION
	.align		4
        /*0000*/ 	.byte	0x04, 0x37
        /*0002*/ 	.short	(.L_9 - .L_8)
.L_8:
        /*0004*/ 	.word	0x00000082


	//----- nvinfo : EIATTR_KPARAM_INFO
	.align		4
.L_9:
        /*0008*/ 	.byte	0x04, 0x17
        /*000a*/ 	.short	(.L_11 - .L_10)
.L_10:
        /*000c*/ 	.word	0x00000000
        /*0010*/ 	.short	0x0007
        /*0012*/ 	.short	0x0020
        /*0014*/ 	.byte	0x00, 0xf5, 0x21, 0x00


	//----- nvinfo : EIATTR_KPARAM_INFO
	.align		4
.L_11:
        /*0018*/ 	.byte	0x04, 0x17
        /*001a*/ 	.short	(.L_13 - .L_12)
.L_12:
        /*001c*/ 	.word	0x00000000
        /*0020*/ 	.short	0x0006
        /*0022*/ 	.short	0x001c
        /*0024*/ 	.byte	0x00, 0xf0, 0x11, 0x00


	//----- nvinfo : EIATTR_KPARAM_INFO
	.align		4
.L_13:
        /*0028*/ 	.byte	0x04, 0x17
        /*002a*/ 	.short	(.L_15 - .L_14)
.L_14:
        /*002c*/ 	.word	0x00000000
        /*0030*/ 	.short	0x0005
        /*0032*/ 	.short	0x0018
        /*0034*/ 	.byte	0x00, 0xf0, 0x11, 0x00


	//----- nvinfo : EIATTR_KPARAM_INFO
	.align		4
.L_15:
        /*0038*/ 	.byte	0x04, 0x17
        /*003a*/ 	.short	(.L_17 - .L_16)
.L_16:
        /*003c*/ 	.word	0x00000000
        /*0040*/ 	.short	0x0004
        /*0042*/ 	.short	0x0014
        /*0044*/ 	.byte	0x00, 0xf0, 0x11, 0x00


	//----- nvinfo : EIATTR_KPARAM_INFO
	.align		4
.L_17:
        /*0048*/ 	.byte	0x04, 0x17
        /*004a*/ 	.short	(.L_19 - .L_18)
.L_18:
        /*004c*/ 	.word	0x00000000
        /*0050*/ 	.short	0x0003
        /*0052*/ 	.short	0x0010
        /*0054*/ 	.byte	0x00, 0xf0, 0x11, 0x00


	//----- nvinfo : EIATTR_KPARAM_INFO
	.align		4
.L_19:
        /*0058*/ 	.byte	0x04, 0x17
        /*005a*/ 	.short	(.L_21 - .L_20)
.L_20:
        /*005c*/ 	.word	0x00000000
        /*0060*/ 	.short	0x0002
        /*0062*/ 	.short	0x000c
        /*0064*/ 	.byte	0x00, 0xf0, 0x11, 0x00


	//----- nvinfo : EIATTR_KPARAM_INFO
	.align		4
.L_21:
        /*0068*/ 	.byte	0x04, 0x17
        /*006a*/ 	.short	(.L_23 - .L_22)
.L_22:
        /*006c*/ 	.word	0x00000000
        /*0070*/ 	.short	0x0001
        /*0072*/ 	.short	0x0008
        /*0074*/ 	.byte	0x00, 0xf0, 0x11, 0x00


	//----- nvinfo : EIATTR_KPARAM_INFO
	.align		4
.L_23:
        /*0078*/ 	.byte	0x04, 0x17
        /*007a*/ 	.short	(.L_25 - .L_24)
.L_24:
        /*007c*/ 	.word	0x00000000
        /*0080*/ 	.short	0x0000
        /*0082*/ 	.short	0x0000
        /*0084*/ 	.byte	0x00, 0xf5, 0x21, 0x00


	//----- nvinfo : EIATTR_SPARSE_MMA_MASK
	.align		4
.L_25:
        /*0088*/ 	.byte	0x03, 0x50
        /*008a*/ 	.short	0x0000


	//----- nvinfo : EIATTR_MAXREG_COUNT
	.align		4
        /*008c*/ 	.byte	0x03, 0x1b
        /*008e*/ 	.short	0x00ff


	//----- nvinfo : EIATTR_MERCURY_ISA_VERSION
	.align		4
        /*0090*/ 	.byte	0x03, 0x5f
        /*0092*/ 	.short	0x0101


	//----- nvinfo : EIATTR_VRC_CTA_INIT_COUNT
	.align		4
        /*0094*/ 	.byte	0x02, 0x4a
	.zero		1
	.zero		1


	//----- nvinfo : EIATTR_EXIT_INSTR_OFFSETS
	.align		4
        /*0098*/ 	.byte	0x04, 0x1c
        /*009a*/ 	.short	(.L_27 - .L_26)


	//   ....[0]....
.L_26:
        /*009c*/ 	.word	0x000000c0


	//   ....[1]....
        /*00a0*/ 	.word	0x00001700


	//----- nvinfo : EIATTR_CRS_STACK_SIZE
	.align		4
.L_27:
        /*00a4*/ 	.byte	0x04, 0x1e
        /*00a6*/ 	.short	(.L_29 - .L_28)
.L_28:
        /*00a8*/ 	.word	0x00000000


	//----- nvinfo : EIATTR_CBANK_PARAM_SIZE
	.align		4
.L_29:
        /*00ac*/ 	.byte	0x03, 0x19
        /*00ae*/ 	.short	0x0028


	//----- nvinfo : EIATTR_PARAM_CBANK
	.align		4
        /*00b0*/ 	.byte	0x04, 0x0a
        /*00b2*/ 	.short	(.L_31 - .L_30)
	.align		4
.L_30:
        /*00b4*/ 	.word	index@(.nv.constant0._Z12recMapKernelPfiiffffS_)
        /*00b8*/ 	.short	0x0380
        /*00ba*/ 	.short	0x0028


	//----- nvinfo : EIATTR_SW_WAR
	.align		4
.L_31:
        /*00bc*/ 	.byte	0x04, 0x36
        /*00be*/ 	.short	(.L_33 - .L_32)
.L_32:
        /*00c0*/ 	.word	0x00000008
.L_33:


//--------------------- .nv.callgraph             --------------------------
	.section	.nv.callgraph,"",@"SHT_CUDA_CALLGRAPH"
	.align	4
	.sectionentsize	8
	.align		4
        /*0000*/ 	.word	0x00000000
	.align		4
        /*0004*/ 	.word	0xffffffff
	.align		4
        /*0008*/ 	.word	0x00000000
	.align		4
        /*000c*/ 	.word	0xfffffffe
	.align		4
        /*0010*/ 	.word	0x00000000
	.align		4
        /*0014*/ 	.word	0xfffffffd
	.align		4
        /*0018*/ 	.word	0x00000000
	.align		4
        /*001c*/ 	.word	0xfffffffc


//--------------------- .text._Z12recMapKernelPfiiffffS_ --------------------------
	.section	.text._Z12recMapKernelPfiiffffS_,"ax",@progbits
	.align	128
        .global         _Z12recMapKernelPfiiffffS_
        .type           _Z12recMapKernelPfiiffffS_,@function
        .size           _Z12recMapKernelPfiiffffS_,(.L_x_28 - _Z12recMapKernelPfiiffffS_)
        .other          _Z12recMapKernelPfiiffffS_,@"STO_CUDA_ENTRY STV_DEFAULT"
_Z12recMapKernelPfiiffffS_:
.text._Z12recMapKernelPfiiffffS_:
[----:B------:R-:W-:Y:S01]  /*0000*/  LDC R1, c[0x0][0x37c] ;  /* 0x0000df00ff017b82 */ /* 0x000fe20000000800 */
[----:B------:R-:W0:Y:S07]  /*0010*/  S2R R3, SR_TID.Y ;  /* 0x0000000000037919 */ /* 0x000e2e0000002200 */
[----:B------:R-:W1:Y:S01]  /*0020*/  LDC R5, c[0x0][0x360] ;  /* 0x0000d800ff057b82 */ /* 0x000e620000000800 */
[----:B------:R-:W2:Y:S01]  /*0030*/  LDCU.64 UR6, c[0x0][0x388] ;  /* 0x00007100ff0677ac */ /* 0x000ea20008000a00 */
[----:B------:R-:W1:Y:S06]  /*0040*/  S2R R0, SR_TID.X ;  /* 0x0000000000007919 */ /* 0x000e6c0000002100 */
[----:B------:R-:W0:Y:S08]  /*0050*/  S2UR UR5, SR_CTAID.Y ;  /* 0x00000000000579c3 */ /* 0x000e300000002600 */
[----:B------:R-:W0:Y:S08]  /*0060*/  LDC R2, c[0x0][0x364] ;  /* 0x0000d900ff027b82 */ /* 0x000e300000000800 */
[----:B------:R-:W1:Y:S01]  /*0070*/  S2UR UR4, SR_CTAID.X ;  /* 0x00000000000479c3 */ /* 0x000e620000002500 */
[----:B0-----:R-:W-:-:S05]  /*0080*/  IMAD R3, R2, UR5, R3 ;  /* 0x0000000502037c24 */ /* 0x001fca000f8e0203 */
[----:B--2---:R-:W-:Y:S01]  /*0090*/  ISETP.GE.AND P0, PT, R3, UR7, PT ;  /* 0x0000000703007c0c */ /* 0x004fe2000bf06270 */
[----:B-1----:R-:W-:-:S05]  /*00a0*/  IMAD R0, R5, UR4, R0 ;  /* 0x0000000405007c24 */ /* 0x002fca000f8e0200 */
[----:B------:R-:W-:-:S13]  /*00b0*/  ISETP.GE.OR P0, PT, R0, UR6, P0 ;  /* 0x0000000600007c0c */ /* 0x000fda0008706670 */
[----:B------:R-:W-:Y:S05]  /*00c0*/  @P0 EXIT ;  /* 0x000000000000094d */ /* 0x000fea0003800000 */
[----:B------:R-:W0:Y:S01]  /*00d0*/  LDC.64 R8, c[0x0][0x380] ;  /* 0x0000e000ff087b82 */ /* 0x000e220000000a00 */
[----:B------:R-:W1:Y:S01]  /*00e0*/  LDCU.64 UR4, c[0x0][0x358] ;  /* 0x00006b00ff0477ac */ /* 0x000e620008000a00 */
[----:B------:R-:W-:-:S04]  /*00f0*/  IMAD R0, R3, UR6, R0 ;  /* 0x0000000603007c24 */ /* 0x000fc8000f8e0200 */
[----:B------:R-:W-:Y:S02]  /*0100*/  IMAD R3, R0, 0x3, RZ ;  /* 0x0000000300037824 */ /* 0x000fe400078e02ff */
[----:B------:R-:W2:Y:S08]  /*0110*/  LDC.64 R12, c[0x0][0x3a0] ;  /* 0x0000e800ff0c7b82 */ /* 0x000eb00000000a00 */
[----:B------:R-:W3:Y:S01]  /*0120*/  LDC.64 R16, c[0x0][0x398] ;  /* 0x0000e600ff107b82 */ /* 0x000ee20000000a00 */
[----:B0-----:R-:W-:-:S07]  /*0130*/  IMAD.WIDE R8, R3, 0x4, R8 ;  /* 0x0000000403087825 */ /* 0x001fce00078e0208 */
[----:B------:R-:W0:Y:S01]  /*0140*/  LDC.64 R10, c[0x0][0x390] ;  /* 0x0000e400ff0a7b82 */ /* 0x000e220000000a00 */
[----:B-1----:R-:W4:Y:S04]  /*0150*/  LDG.E R5, desc[UR4][R8.64+0x4] ;  /* 0x0000040408057981 */ /* 0x002f28000c1e1900 */
[----:B------:R-:W5:Y:S04]  /*0160*/  LDG.E R7, desc[UR4][R8.64] ;  /* 0x0000000408077981 */ /* 0x000f68000c1e1900 */
[----:B------:R-:W5:Y:S04]  /*0170*/  LDG.E R3, desc[UR4][R8.64+0x8] ;  /* 0x0000080408037981 */ /* 0x000f68000c1e1900 */
[----:B--2---:R-:W2:Y:S01]  /*0180*/  LDG.E R12, desc[UR4][R12.64] ;  /* 0x000000040c0c7981 */ /* 0x004ea2000c1e1900 */
[----:B---3--:R-:W-:Y:S01]  /*0190*/  FADD R15, -R16, 1 ;  /* 0x3f800000100f7421 */ /* 0x008fe20000000100 */
[----:B------:R-:W-:Y:S01]  /*01a0*/  FADD R2, -R17, 1 ;  /* 0x3f80000011027421 */ /* 0x000fe20000000100 */
[----:B------:R-:W-:Y:S01]  /*01b0*/  BSSY.RECONVERGENT B0, `(.L_x_0) ;  /* 0x0000062000007945 */ /* 0x000fe20003800200 */
[----:B----4-:R-:W-:-:S04]  /*01c0*/  FMUL R0, R5, 0.71539998054504394531 ;  /* 0x3f37247405007820 */ /* 0x010fc80000400000 */
[----:B-----5:R-:W-:-:S04]  /*01d0*/  FFMA R0, R7, 0.21250000596046447754, R0 ;  /* 0x3e59999a07007823 */ /* 0x020fc80000000000 */
[----:B------:R-:W-:-:S04]  /*01e0*/  FFMA R0, R3, 0.072099998593330383301, R0 ;  /* 0x3d93a92a03007823 */ /* 0x000fc80000000000 */
[----:B------:R-:W-:-:S04]  /*01f0*/  FMUL R4, R0, R15 ;  /* 0x0000000f00047220 */ /* 0x000fc80000400000 */
[----:B------:R-:W-:-:S04]  /*0200*/  FFMA R0, R7, R16, R4 ;  /* 0x0000001007007223 */ /* 0x000fc80000000004 */
[----:B------:R-:W-:-:S04]  /*0210*/  FMUL R15, R0, R17 ;  /* 0x00000011000f7220 */ /* 0x000fc80000400000 */
[----:B--2---:R-:W-:-:S04]  /*0220*/  FFMA R12, R2, R12, R15 ;  /* 0x0000000c020c7223 */ /* 0x004fc8000000000f */
[----:B0-----:R-:W-:-:S04]  /*0230*/  FMUL R13, R12, R11 ;  /* 0x0000000b0c0d7220 */ /* 0x001fc80000400000 */
[C---:B------:R-:W-:Y:S01]  /*0240*/  FMUL R0, |R13|.reuse, 16777216 ;  /* 0x4b8000000d007820 */ /* 0x040fe20000400200 */
[----:B------:R-:W-:-:S04]  /*0250*/  FSETP.GEU.AND P0, PT, |R13|, 1.175494350822287508e-38, PT ;  /* 0x008000000d00780b */ /* 0x000fc80003f0e200 */
[----:B------:R-:W-:-:S04]  /*0260*/  FSEL R0, R0, |R13|, !P0 ;  /* 0x4000000d00007208 */ /* 0x000fc80004000000 */
[----:B------:R-:W-:-:S04]  /*0270*/  IADD3 R6, PT, PT, R0, -0x3f3504f3, RZ ;  /* 0xc0cafb0d00067810 */ /* 0x000fc80007ffe0ff */
[----:B------:R-:W-:Y:S02]  /*0280*/  LOP3.LUT R11, R6, 0xff800000, RZ, 0xc0, !PT ;  /* 0xff800000060b7812 */ /* 0x000fe400078ec0ff */
[----:B------:R-:W-:Y:S02]  /*0290*/  FSEL R6, RZ, -24, P0 ;  /* 0xc1c00000ff067808 */ /* 0x000fe40000000000 */
[-C--:B------:R-:W-:Y:S02]  /*02a0*/  IADD3 R0, PT, PT, R0, -R11.reuse, RZ ;  /* 0x8000000b00007210 */ /* 0x080fe40007ffe0ff */
[----:B------:R-:W-:-:S03]  /*02b0*/  I2FP.F32.S32 R11, R11 ;  /* 0x0000000b000b7245 */ /* 0x000fc60000201400 */
[C---:B------:R-:W-:Y:S01]  /*02c0*/  FADD R12, R0.reuse, 1 ;  /* 0x3f800000000c7421 */ /* 0x040fe20000000000 */
[----:B------:R-:W-:Y:S01]  /*02d0*/  FADD R15, R0, -1 ;  /* 0xbf800000000f7421 */ /* 0x000fe20000000000 */
[----:B------:R-:W-:-:S03]  /*02e0*/  FFMA R11, R11, 1.1920928955078125e-07, R6 ;  /* 0x340000000b0b7823 */ /* 0x000fc60000000006 */
[----:B------:R-:W-:Y:S01]  /*02f0*/  FADD R17, R15, R15 ;  /* 0x0000000f0f117221 */ /* 0x000fe20000000000 */
[----:B------:R-:W0:Y:S03]  /*0300*/  MUFU.RCP R12, R12 ;  /* 0x0000000c000c7308 */ /* 0x000e260000001000 */
[----:B0-----:R-:W-:Y:S01]  /*0310*/  FMUL R0, R12, R17 ;  /* 0x000000110c007220 */ /* 0x001fe20000400000 */
[----:B------:R-:W-:-:S03]  /*0320*/  HFMA2 R17, -RZ, RZ, 0.771484375, 0.21533203125 ;  /* 0x3a2c32e4ff117431 */ /* 0x000fc600000001ff */
[----:B------:R-:W-:Y:S01]  /*0330*/  FADD R16, R15, -R0 ;  /* 0x800000000f107221 */ /* 0x000fe20000000000 */
[CC--:B------:R-:W-:Y:S01]  /*0340*/  FMUL R14, R0.reuse, R0.reuse ;  /* 0x00000000000e7220 */ /* 0x0c0fe20000400000 */
[----:B------:R-:W-:Y:S02]  /*0350*/  FFMA R6, R0, 1.4426950216293334961, R11 ;  /* 0x3fb8aa3b00067823 */ /* 0x000fe4000000000b */
[----:B------:R-:W-:Y:S02]  /*0360*/  FADD R16, R16, R16 ;  /* 0x0000001010107221 */ /* 0x000fe40000000000 */
[----:B------:R-:W-:Y:S01]  /*0370*/  FADD R11, R11, -R6 ;  /* 0x800000060b0b7221 */ /* 0x000fe20000000000 */
[----:B------:R-:W-:Y:S01]  /*0380*/  FFMA R17, R14, R17, 0.0032181653659790754318 ;  /* 0x3b52e7db0e117423 */ /* 0x000fe20000000011 */
[----:B------:R-:W-:Y:S02]  /*0390*/  FFMA R15, R15, -R0, R16 ;  /* 0x800000000f0f7223 */ /* 0x000fe40000000010 */
[----:B------:R-:W-:Y:S01]  /*03a0*/  FFMA R16, R0, 1.4426950216293334961, R11 ;  /* 0x3fb8aa3b00107823 */ /* 0x000fe2000000000b */
[----:B------:R-:W-:Y:S01]  /*03b0*/  FFMA R17, R14, R17, 0.018033718690276145935 ;  /* 0x3c93bb730e117423 */ /* 0x000fe20000000011 */
[----:B------:R-:W-:-:S03]  /*03c0*/  FMUL R15, R12, R15 ;  /* 0x0000000f0c0f7220 */ /* 0x000fc60000400000 */
[----:B------:R-:W-:Y:S01]  /*03d0*/  FFMA R17, R14, R17, 0.12022458761930465698 ;  /* 0x3df6384f0e117423 */ /* 0x000fe20000000011 */
[----:B------:R-:W-:-:S03]  /*03e0*/  FFMA R11, R15, 1.4426950216293334961, R16 ;  /* 0x3fb8aa3b0f0b7823 */ /* 0x000fc60000000010 */
[----:B------:R-:W-:Y:S01]  /*03f0*/  FMUL R17, R14, R17 ;  /* 0x000000110e117220 */ /* 0x000fe20000400000 */
[----:B------:R-:W-:-:S03]  /*0400*/  FFMA R12, R0, 1.9251366722983220825e-08, R11 ;  /* 0x32a55e34000c7823 */ /* 0x000fc6000000000b */
[----:B------:R-:W-:-:S04]  /*0410*/  FMUL R11, R17, 3 ;  /* 0x40400000110b7820 */ /* 0x000fc80000400000 */
[----:B------:R-:W-:-:S04]  /*0420*/  FFMA R12, R15, R11, R12 ;  /* 0x0000000b0f0c7223 */ /* 0x000fc8000000000c */
[----:B------:R-:W-:-:S04]  /*0430*/  FFMA R17, R0, R17, R12 ;  /* 0x0000001100117223 */ /* 0x000fc8000000000c */
[----:B------:R-:W-:-:S04]  /*0440*/  FADD R0, R6, R17 ;  /* 0x0000001106007221 */ /* 0x000fc80000000000 */
[----:B------:R-:W-:Y:S01]  /*0450*/  FMUL R11, R0, R10 ;  /* 0x0000000a000b7220 */ /* 0x000fe20000400000 */
[----:B------:R-:W-:-:S03]  /*0460*/  FADD R6, -R6, R0 ;  /* 0x0000000006067221 */ /* 0x000fc60000000100 */
[----:B------:R-:W0:Y:S01]  /*0470*/  FRND R12, R11 ;  /* 0x0000000b000c7307 */ /* 0x000e220000201000 */
[----:B------:R-:W-:Y:S01]  /*0480*/  FADD R17, R17, -R6 ;  /* 0x8000000611117221 */ /* 0x000fe20000000000 */
[-C--:B------:R-:W-:Y:S01]  /*0490*/  FFMA R0, R0, R10.reuse, -R11 ;  /* 0x0000000a00007223 */ /* 0x080fe2000000080b */
[----:B------:R-:W-:Y:S02]  /*04a0*/  MOV R6, 0x391fcb8e ;  /* 0x391fcb8e00067802 */ /* 0x000fe40000000f00 */
[----:B------:R-:W-:Y:S01]  /*04b0*/  FSETP.GT.AND P1, PT, |R11|, 152, PT ;  /* 0x431800000b00780b */ /* 0x000fe20003f24200 */
[----:B------:R-:W-:Y:S01]  /*04c0*/  FFMA R0, R17, R10, R0 ;  /* 0x0000000a11007223 */ /* 0x000fe20000000000 */
[C---:B------:R-:W-:Y:S01]  /*04d0*/  FSETP.GEU.AND P2, PT, R11.reuse, RZ, PT ;  /* 0x000000ff0b00720b */ /* 0x040fe20003f4e000 */
[----:B------:R-:W1:Y:S01]  /*04e0*/  F2I.NTZ R14, R11 ;  /* 0x0000000b000e7305 */ /* 0x000e620000203100 */
[----:B0-----:R-:W-:Y:S01]  /*04f0*/  FADD R15, R11, -R12 ;  /* 0x8000000c0b0f7221 */ /* 0x001fe20000000000 */
[----:B------:R-:W-:-:S06]  /*0500*/  FSETP.GT.AND P0, PT, R12, RZ, PT ;  /* 0x000000ff0c00720b */ /* 0x000fcc0003f04000 */
[----:B------:R-:W-:Y:S01]  /*0510*/  FRND.FLOOR R11, R10 ;  /* 0x0000000a000b7307 */ /* 0x000fe20000205000 */
[----:B------:R-:W-:Y:S01]  /*0520*/  FADD R15, R0, R15 ;  /* 0x0000000f000f7221 */ /* 0x000fe20000000000 */
[----:B------:R-:W-:Y:S02]  /*0530*/  SEL R17, RZ, 0x83000000, P0 ;  /* 0x83000000ff117807 */ /* 0x000fe40000000000 */
[----:B------:R-:W-:Y:S01]  /*0540*/  FSETP.NEU.AND P0, PT, R13, 1, PT ;  /* 0x3f8000000d00780b */ /* 0x000fe20003f0d000 */
[----:B------:R-:W-:Y:S01]  /*0550*/  FFMA R0, R15, R6, 0.0013391353422775864601 ;  /* 0x3aaf85ed0f007423 */ /* 0x000fe20000000006 */
[----:B------:R-:W-:Y:S02]  /*0560*/  IADD3 R19, PT, PT, R17, 0x7f000000, RZ ;  /* 0x7f00000011137810 */ /* 0x000fe40007ffe0ff */
[----:B------:R-:W-:Y:S01]  /*0570*/  FSETP.EQ.OR P0, PT, R10, RZ, !P0 ;  /* 0x000000ff0a00720b */ /* 0x000fe20004702400 */
[----:B------:R-:W-:Y:S01]  /*0580*/  FFMA R0, R15, R0, 0.0096188392490148544312 ;  /* 0x3c1d98560f007423 */ /* 0x000fe20000000000 */
[----:B-1----:R-:W-:-:S03]  /*0590*/  LEA R17, R14, -R17, 0x17 ;  /* 0x800000110e117211 */ /* 0x002fc600078eb8ff */
[----:B------:R-:W-:Y:S01]  /*05a0*/  FFMA R6, R15, R0, 0.055503588169813156128 ;  /* 0x3d6357bb0f067423 */ /* 0x000fe20000000000 */
[----:B------:R-:W-:-:S03]  /*05b0*/  FMUL R0, R10, 0.5 ;  /* 0x3f0000000a007820 */ /* 0x000fc60000400000 */
[----:B------:R-:W-:-:S03]  /*05c0*/  FFMA R6, R15, R6, 0.24022644758224487305 ;  /* 0x3e75fdec0f067423 */ /* 0x000fc60000000006 */
[----:B------:R-:W0:Y:S01]  /*05d0*/  FRND.TRUNC R0, R0 ;  /* 0x0000000000007307 */ /* 0x000e22000020d000 */
[----:B------:R-:W-:-:S04]  /*05e0*/  FFMA R6, R15, R6, 0.69314718246459960938 ;  /* 0x3f3172180f067423 */ /* 0x000fc80000000006 */
[----:B------:R-:W-:-:S04]  /*05f0*/  FFMA R6, R15, R6, 1 ;  /* 0x3f8000000f067423 */ /* 0x000fc80000000006 */
[----:B------:R-:W-:-:S04]  /*0600*/  FMUL R6, R6, R19 ;  /* 0x0000001306067220 */ /* 0x000fc80000400000 */
[----:B------:R-:W-:Y:S01]  /*0610*/  FMUL R17, R6, R17 ;  /* 0x0000001106117220 */ /* 0x000fe20000400000 */
[----:B------:R-:W-:Y:S01]  /*0620*/  @P1 FSEL R17, RZ, +INF , !P2 ;  /* 0x7f800000ff111808 */ /* 0x000fe20005000000 */
[----:B0-----:R-:W-:Y:S01]  /*0630*/  FADD R15, R0, R0 ;  /* 0x00000000000f7221 */ /* 0x001fe20000000000 */
[----:B------:R-:W-:-:S03]  /*0640*/  HFMA2 R0, -RZ, RZ, 1.875, 0 ;  /* 0x3f800000ff007431 */ /* 0x000fc600000001ff */
[----:B------:R-:W-:Y:S01]  /*0650*/  FADD R6, -R15, R10 ;  /* 0x0000000a0f067221 */ /* 0x000fe20000000100 */
[----:B------:R-:W-:Y:S06]  /*0660*/  @P0 BRA `(.L_x_1) ;  /* 0x0000000000580947 */ /* 0x000fec0003800000 */
[----:B------:R-:W-:-:S04]  /*0670*/  FSETP.NAN.AND P0, PT, |R10|, |R10|, PT ;  /* 0x4000000a0a00720b */ /* 0x000fc80003f08200 */
[----:B------:R-:W-:-:S13]  /*0680*/  FSETP.NUM.AND P0, PT, |R13|, |R13|, !P0 ;  /* 0x4000000d0d00720b */ /* 0x000fda0004707200 */
[----:B------:R-:W-:Y:S01]  /*0690*/  @!P0 FADD R0, R13, R10 ;  /* 0x0000000a0d008221 */ /* 0x000fe20000000000 */
[----:B------:R-:W-:Y:S06]  /*06a0*/  @!P0 BRA `(.L_x_1) ;  /* 0x0000000000488947 */ /* 0x000fec0003800000 */
[----:B------:R-:W-:-:S04]  /*06b0*/  FSETP.NEU.AND P0, PT, |R13|, +INF , PT ;  /* 0x7f8000000d00780b */ /* 0x000fc80003f0d200 */
[----:B------:R-:W-:-:S04]  /*06c0*/  FSETP.NEU.AND P0, PT, R13, RZ, P0 ;  /* 0x000000ff0d00720b */ /* 0x000fc8000070d000 */
[----:B------:R-:W-:Y:S02]  /*06d0*/  FSETP.GEU.OR P1, PT, R10, RZ, P0 ;  /* 0x000000ff0a00720b */ /* 0x000fe4000072e400 */
[----:B------:R-:W-:-:S07]  /*06e0*/  FSETP.NEU.AND P2, PT, |R6|, 1, !P0 ;  /* 0x3f8000000600780b */ /* 0x000fce000474d200 */
[----:B------:R-:W-:-:S05]  /*06f0*/  @!P0 FADD R12, R13, R13 ;  /* 0x0000000d0d0c8221 */ /* 0x000fca0000000000 */
[----:B------:R-:W-:-:S04]  /*0700*/  @!P1 LOP3.LUT R12, R12, 0x7f800000, RZ, 0x3c, !PT ;  /* 0x7f8000000c0c9812 */ /* 0x000fc800078e3cff */
[----:B------:R-:W-:-:S04]  /*0710*/  @P2 LOP3.LUT R12, R12, 0x7fffffff, RZ, 0xc0, !PT ;  /* 0x7fffffff0c0c2812 */ /* 0x000fc800078ec0ff */
[----:B------:R-:W-:Y:S01]  /*0720*/  @!P0 MOV R0, R12 ;  /* 0x0000000c00008202 */ /* 0x000fe20000000f00 */
[----:B------:R-:W-:Y:S06]  /*0730*/  @!P0 BRA `(.L_x_1) ;  /* 0x0000000000248947 */ /* 0x000fec0003800000 */
[----:B------:R-:W-:Y:S02]  /*0740*/  FSETP.NEU.AND P0, PT, |R10|, +INF , PT ;  /* 0x7f8000000a00780b */ /* 0x000fe40003f0d200 */
[----:B------:R-:W-:-:S13]  /*0750*/  FSETP.EQ.AND P1, PT, R13, -1, PT ;  /* 0xbf8000000d00780b */ /* 0x000fda0003f22000 */
[----:B------:R-:W-:Y:S05]  /*0760*/  @!P0 BRA P1, `(.L_x_1) ;  /* 0x0000000000188947 */ /* 0x000fea0000800000 */
[----:B------:R-:W-:Y:S02]  /*0770*/  FSETP.GEU.AND P1, PT, R13, RZ, PT ;  /* 0x000000ff0d00720b */ /* 0x000fe40003f2e000 */
[----:B------:R-:W-:-:S11]  /*0780*/  MOV R0, R17 ;  /* 0x0000001100007202 */ /* 0x000fd60000000f00 */
[----:B------:R-:W-:Y:S02]  /*0790*/  @!P1 FSETP.NEU.AND P2, PT, |R6|, 1, PT ;  /* 0x3f8000000600980b */ /* 0x000fe40003f4d200 */
[----:B------:R-:W-:Y:S02]  /*07a0*/  @!P1 FSETP.NEU.AND P0, PT, R11, R10, PT ;  /* 0x0000000a0b00920b */ /* 0x000fe40003f0d000 */
[----:B------:R-:W-:-:S04]  /*07b0*/  @!P1 FSEL R10, R17, -R17, P2 ;  /* 0x80000011110a9208 */ /* 0x000fc80001000000 */
[----:B------:R-:W-:-:S07]  /*07c0*/  @!P1 FSEL R0, R10, +QNAN , !P0 ;  /* 0x7fffffff0a009808 */ /* 0x000fce0004000000 */
.L_x_1:
[----:B------:R-:W-:Y:S05]  /*07d0*/  BSYNC.RECONVERGENT B0 ;  /* 0x0000000000007941 */ /* 0x000fea0003800200 */
.L_x_0:
[----:B------:R-:W-:Y:S01]  /*07e0*/  FADD R12, R7, R0 ;  /* 0x00000000070c7221 */ /* 0x000fe20000000000 */
[----:B------:R-:W-:Y:S03]  /*07f0*/  BSSY.RECONVERGENT B0, `(.L_x_2) ;  /* 0x000000d000007945 */ /* 0x000fe60003800200 */
[----:B------:R-:W0:Y:S08]  /*0800*/  MUFU.RCP R0, R12 ;  /* 0x0000000c00007308 */ /* 0x000e300000001000 */
[----:B------:R-:W1:Y:S01]  /*0810*/  FCHK P0, R7, R12 ;  /* 0x0000000c07007302 */ /* 0x000e620000000000 */
[----:B0-----:R-:W-:-:S04]  /*0820*/  FFMA R13, -R12, R0, 1 ;  /* 0x3f8000000c0d7423 */ /* 0x001fc80000000100 */
[----:B------:R-:W-:-:S04]  /*0830*/  FFMA R0, R0, R13, R0 ;  /* 0x0000000d00007223 */ /* 0x000fc80000000000 */
[----:B------:R-:W-:-:S04]  /*0840*/  FFMA R13, R7, R0, RZ ;  /* 0x00000000070d7223 */ /* 0x000fc800000000ff */
[----:B------:R-:W-:-:S04]  /*0850*/  FFMA R10, -R12, R13, R7 ;  /* 0x0000000d0c0a7223 */ /* 0x000fc80000000107 */
[----:B------:R-:W-:Y:S01]  /*0860*/  FFMA R17, R0, R10, R13 ;  /* 0x0000000a00117223 */ /* 0x000fe2000000000d */
[----:B-1----:R-:W-:Y:S06]  /*0870*/  @!P0 BRA `(.L_x_3) ;  /* 0x0000000000108947 */ /* 0x002fec0003800000 */
[----:B------:R-:W-:Y:S02]  /*0880*/  MOV R0, R12 ;  /* 0x0000000c00007202 */ /* 0x000fe40000000f00 */
[----:B------:R-:W-:-:S07]  /*0890*/  MOV R10, 0x8b0 ;  /* 0x000008b0000a7802 */ /* 0x000fce0000000f00 */
[----:B------:R-:W-:Y:S05]  /*08a0*/  CALL.REL.NOINC `($__internal_0_$__cuda_sm3x_div_rn_noftz_f32_slowpath) ;  /* 0x0000000c00987944 */ /* 0x000fea0003c00000 */
[----:B------:R-:W-:-:S07]  /*08b0*/  MOV R17, R0 ;  /* 0x0000000000117202 */ /* 0x000fce0000000f00 */
.L_x_3:
[----:B------:R-:W-:Y:S05]  /*08c0*/  BSYNC.RECONVERGENT B0 ;  /* 0x0000000000007941 */ /* 0x000fea0003800200 */
.L_x_2:
[----:B------:R-:W0:Y:S01]  /*08d0*/  LDC.64 R14, c[0x0][0x3a0] ;  /* 0x0000e800ff0e7b82 */ /* 0x000e220000000a00 */
[----:B------:R1:W-:Y:S07]  /*08e0*/  STG.E desc[UR4][R8.64], R17 ;  /* 0x0000001108007986 */ /* 0x0003ee000c101904 */
[----:B------:R-:W2:Y:S08]  /*08f0*/  LDC.64 R18, c[0x0][0x398] ;  /* 0x0000e600ff127b82 */ /* 0x000eb00000000a00 */
[----:B------:R-:W3:Y:S01]  /*0900*/  LDC.64 R12, c[0x0][0x390] ;  /* 0x0000e400ff0c7b82 */ /* 0x000ee20000000a00 */
[----:B0-----:R-:W4:Y:S01]  /*0910*/  LDG.E R14, desc[UR4][R14.64+0x4] ;  /* 0x000004040e0e7981 */ /* 0x001f22000c1e1900 */
[----:B------:R-:W-:Y:S01]  /*0920*/  BSSY.RECONVERGENT B0, `(.L_x_4) ;  /* 0x000005b000007945 */ /* 0x000fe20003800200 */
[----:B--2---:R-:W-:-:S04]  /*0930*/  FFMA R0, R5, R18, R4 ;  /* 0x0000001205007223 */ /* 0x004fc80000000004 */
[----:B------:R-:W-:-:S04]  /*0940*/  FMUL R7, R0, R19 ;  /* 0x0000001300077220 */ /* 0x000fc80000400000 */
[----:B----4-:R-:W-:-:S04]  /*0950*/  FFMA R0, R2, R14, R7 ;  /* 0x0000000e02007223 */ /* 0x010fc80000000007 */
[----:B---3--:R-:W-:-:S04]  /*0960*/  FMUL R13, R0, R13 ;  /* 0x0000000d000d7220 */ /* 0x008fc80000400000 */
        /* <DEDUP_REMOVED lines=9> */
[----:B-1----:R-:W-:Y:S01]  /*0a00*/  FADD R17, R0, -1 ;  /* 0xbf80000000117421 */ /* 0x002fe20000000000 */
        /* <DEDUP_REMOVED lines=20> */
[----:B------:R-:W-:Y:S01]  /*0b50*/  FFMA R10, R17, R14, R10 ;  /* 0x0000000e110a7223 */ /* 0x000fe2000000000a */
[----:B------:R-:W-:-:S03]  /*0b60*/  MOV R17, 0x391fcb8e ;  /* 0x391fcb8e00117802 */ /* 0x000fc60000000f00 */
[----:B------:R-:W-:-:S04]  /*0b70*/  FFMA R10, R0, R19, R10 ;  /* 0x00000013000a7223 */ /* 0x000fc8000000000a */
[----:B------:R-:W-:-:S04]  /*0b80*/  FADD R0, R7, R10 ;  /* 0x0000000a07007221 */ /* 0x000fc80000000000 */
[----:B------:R-:W-:Y:S01]  /*0b90*/  FMUL R15, R0, R12 ;  /* 0x0000000c000f7220 */ /* 0x000fe20000400000 */
[----:B------:R-:W-:-:S03]  /*0ba0*/  FADD R7, -R7, R0 ;  /* 0x0000000007077221 */ /* 0x000fc60000000100 */
[----:B------:R-:W0:Y:S01]  /*0bb0*/  FRND R14, R15 ;  /* 0x0000000f000e7307 */ /* 0x000e220000201000 */
[----:B------:R-:W-:Y:S01]  /*0bc0*/  FADD R7, R10, -R7 ;  /* 0x800000070a077221 */ /* 0x000fe20000000000 */
[-C--:B------:R-:W-:Y:S01]  /*0bd0*/  FFMA R0, R0, R12.reuse, -R15 ;  /* 0x0000000c00007223 */ /* 0x080fe2000000080f */
[C---:B------:R-:W-:Y:S02]  /*0be0*/  FSETP.GT.AND P1, PT, |R15|.reuse, 152, PT ;  /* 0x431800000f00780b */ /* 0x040fe40003f24200 */
[----:B------:R-:W-:Y:S01]  /*0bf0*/  FSETP.GEU.AND P2, PT, R15, RZ, PT ;  /* 0x000000ff0f00720b */ /* 0x000fe20003f4e000 */
[----:B------:R-:W-:Y:S02]  /*0c00*/  FFMA R0, R7, R12, R0 ;  /* 0x0000000c07007223 */ /* 0x000fe40000000000 */
[----:B------:R-:W1:Y:S01]  /*0c10*/  F2I.NTZ R10, R15 ;  /* 0x0000000f000a7305 */ /* 0x000e620000203100 */
[----:B0-----:R-:W-:Y:S01]  /*0c20*/  FADD R7, R15, -R14 ;  /* 0x8000000e0f077221 */ /* 0x001fe20000000000 */
[----:B------:R-:W-:-:S03]  /*0c30*/  FSETP.GT.AND P0, PT, R14, RZ, PT ;  /* 0x000000ff0e00720b */ /* 0x000fc60003f04000 */
[----:B------:R-:W-:-:S04]  /*0c40*/  FADD R0, R0, R7 ;  /* 0x0000000700007221 */ /* 0x000fc80000000000 */
[C---:B------:R-:W-:Y:S01]  /*0c50*/  FFMA R7, R0.reuse, R17, 0.0013391353422775864601 ;  /* 0x3aaf85ed00077423 */ /* 0x040fe20000000011 */
[----:B------:R-:W-:Y:S02]  /*0c60*/  SEL R17, RZ, 0x83000000, P0 ;  /* 0x83000000ff117807 */ /* 0x000fe40000000000 */
[----:B------:R-:W-:Y:S01]  /*0c70*/  FSETP.NEU.AND P0, PT, R13, 1, PT ;  /* 0x3f8000000d00780b */ /* 0x000fe20003f0d000 */
[----:B------:R-:W-:Y:S01]  /*0c80*/  FFMA R7, R0, R7, 0.0096188392490148544312 ;  /* 0x3c1d985600077423 */ /* 0x000fe20000000007 */
[----:B------:R-:W-:Y:S02]  /*0c90*/  IADD3 R14, PT, PT, R17, 0x7f000000, RZ ;  /* 0x7f000000110e7810 */ /* 0x000fe40007ffe0ff */
[----:B------:R-:W-:Y:S01]  /*0ca0*/  FSETP.EQ.OR P0, PT, R12, RZ, !P0 ;  /* 0x000000ff0c00720b */ /* 0x000fe20004702400 */
[----:B------:R-:W-:Y:S01]  /*0cb0*/  FFMA R7, R0, R7, 0.055503588169813156128 ;  /* 0x3d6357bb00077423 */ /* 0x000fe20000000007 */
[----:B-1----:R-:W-:-:S03]  /*0cc0*/  LEA R10, R10, -R17, 0x17 ;  /* 0x800000110a0a7211 */ /* 0x002fc600078eb8ff */
[----:B------:R-:W-:-:S04]  /*0cd0*/  FFMA R7, R0, R7, 0.24022644758224487305 ;  /* 0x3e75fdec00077423 */ /* 0x000fc80000000007 */
[----:B------:R-:W-:-:S04]  /*0ce0*/  FFMA R7, R0, R7, 0.69314718246459960938 ;  /* 0x3f31721800077423 */ /* 0x000fc80000000007 */
[----:B------:R-:W-:Y:S01]  /*0cf0*/  FFMA R7, R0, R7, 1 ;  /* 0x3f80000000077423 */ /* 0x000fe20000000007 */
[----:B------:R-:W-:-:S03]  /*0d00*/  HFMA2 R0, -RZ, RZ, 1.875, 0 ;  /* 0x3f800000ff007431 */ /* 0x000fc600000001ff */
[----:B------:R-:W-:-:S04]  /*0d10*/  FMUL R7, R7, R14 ;  /* 0x0000000e07077220 */ /* 0x000fc80000400000 */
[----:B------:R-:W-:Y:S01]  /*0d20*/  FMUL R7, R7, R10 ;  /* 0x0000000a07077220 */ /* 0x000fe20000400000 */
[----:B------:R-:W-:Y:S01]  /*0d30*/  @P1 FSEL R7, RZ, +INF , !P2 ;  /* 0x7f800000ff071808 */ /* 0x000fe20005000000 */
[----:B------:R-:W-:Y:S06]  /*0d40*/  @P0 BRA `(.L_x_5) ;  /* 0x0000000000600947 */ /* 0x000fec0003800000 */
[----:B------:R-:W-:-:S04]  /*0d50*/  FSETP.NAN.AND P0, PT, |R12|, |R12|, PT ;  /* 0x4000000c0c00720b */ /* 0x000fc80003f08200 */
[----:B------:R-:W-:-:S13]  /*0d60*/  FSETP.NAN.OR P0, PT, |R13|, |R13|, P0 ;  /* 0x4000000d0d00720b */ /* 0x000fda0000708600 */
[----:B------:R-:W-:Y:S05]  /*0d70*/  @P0 BRA `(.L_x_6) ;  /* 0x0000000000500947 */ /* 0x000fea0003800000 */
[----:B------:R-:W-:-:S04]  /*0d80*/  FSETP.NEU.AND P0, PT, |R13|, +INF , PT ;  /* 0x7f8000000d00780b */ /* 0x000fc80003f0d200 */
[----:B------:R-:W-:-:S13]  /*0d90*/  FSETP.EQ.OR P0, PT, R13, RZ, !P0 ;  /* 0x000000ff0d00720b */ /* 0x000fda0004702400 */
[----:B------:R-:W-:Y:S05]  /*0da0*/  @P0 BRA `(.L_x_7) ;  /* 0x00000000002c0947 */ /* 0x000fea0003800000 */
[----:B------:R-:W-:Y:S02]  /*0db0*/  FSETP.NEU.AND P0, PT, |R12|, +INF , PT ;  /* 0x7f8000000c00780b */ /* 0x000fe40003f0d200 */
[----:B------:R-:W-:-:S13]  /*0dc0*/  FSETP.EQ.AND P1, PT, R13, -1, PT ;  /* 0xbf8000000d00780b */ /* 0x000fda0003f22000 */
[----:B------:R-:W-:Y:S05]  /*0dd0*/  @!P0 BRA P1, `(.L_x_5) ;  /* 0x00000000003c8947 */ /* 0x000fea0000800000 */
[----:B------:R-:W-:Y:S02]  /*0de0*/  FSETP.GEU.AND P0, PT, R13, RZ, PT ;  /* 0x000000ff0d00720b */ /* 0x000fe40003f0e000 */
[----:B------:R-:W-:-:S11]  /*0df0*/  MOV R0, R7 ;  /* 0x0000000700007202 */ /* 0x000fd60000000f00 */
[----:B------:R-:W-:Y:S05]  /*0e00*/  @P0 BRA `(.L_x_5) ;  /* 0x0000000000300947 */ /* 0x000fea0003800000 */
[----:B------:R-:W-:Y:S02]  /*0e10*/  FSETP.NEU.AND P1, PT, |R6|, 1, PT ;  /* 0x3f8000000600780b */ /* 0x000fe40003f2d200 */
[----:B------:R-:W-:Y:S02]  /*0e20*/  FSETP.NEU.AND P0, PT, R11, R12, PT ;  /* 0x0000000c0b00720b */ /* 0x000fe40003f0d000 */
[----:B------:R-:W-:-:S04]  /*0e30*/  FSEL R0, R7, -R7, P1 ;  /* 0x8000000707007208 */ /* 0x000fc80000800000 */
[----:B------:R-:W-:Y:S01]  /*0e40*/  FSEL R0, R0, +QNAN , !P0 ;  /* 0x7fffffff00007808 */ /* 0x000fe20004000000 */
[----:B------:R-:W-:Y:S06]  /*0e50*/  BRA `(.L_x_5) ;  /* 0x00000000001c7947 */ /* 0x000fec0003800000 */
.L_x_7:
[----:B------:R-:W-:Y:S01]  /*0e60*/  FSETP.GEU.AND P0, PT, R12, RZ, PT ;  /* 0x000000ff0c00720b */ /* 0x000fe20003f0e000 */
[----:B------:R-:W-:Y:S01]  /*0e70*/  FADD R0, R13, R13 ;  /* 0x0000000d0d007221 */ /* 0x000fe20000000000 */
[----:B------:R-:W-:-:S11]  /*0e80*/  FSETP.NEU.AND P1, PT, |R6|, 1, PT ;  /* 0x3f8000000600780b */ /* 0x000fd60003f2d200 */
[----:B------:R-:W-:-:S04]  /*0e90*/  @!P0 LOP3.LUT R0, R0, 0x7f800000, RZ, 0x3c, !PT ;  /* 0x7f80000000008812 */ /* 0x000fc800078e3cff */
[----:B------:R-:W-:Y:S01]  /*0ea0*/  @P1 LOP3.LUT R0, R0, 0x7fffffff, RZ, 0xc0, !PT ;  /* 0x7fffffff00001812 */ /* 0x000fe200078ec0ff */
[----:B------:R-:W-:Y:S06]  /*0eb0*/  BRA `(.L_x_5) ;  /* 0x0000000000047947 */ /* 0x000fec0003800000 */
.L_x_6:
[----:B------:R-:W-:-:S07]  /*0ec0*/  FADD R0, R13, R12 ;  /* 0x0000000c0d007221 */ /* 0x000fce0000000000 */
.L_x_5:
[----:B------:R-:W-:Y:S05]  /*0ed0*/  BSYNC.RECONVERGENT B0 ;  /* 0x0000000000007941 */ /* 0x000fea0003800200 */
.L_x_4:
        /* <DEDUP_REMOVED lines=11> */
[----:B------:R-:W-:Y:S02]  /*0f90*/  MOV R0, R12 ;  /* 0x0000000c00007202 */ /* 0x000fe40000000f00 */
[----:B------:R-:W-:-:S07]  /*0fa0*/  MOV R10, 0xfc0 ;  /* 0x00000fc0000a7802 */ /* 0x000fce0000000f00 */
[----:B------:R-:W-:Y:S05]  /*0fb0*/  CALL.REL.NOINC `($__internal_0_$__cuda_sm3x_div_rn_noftz_f32_slowpath) ;  /* 0x0000000400d47944 */ /* 0x000fea0003c00000 */
[----:B------:R-:W-:-:S07]  /*0fc0*/  MOV R7, R0 ;  /* 0x0000000000077202 */ /* 0x000fce0000000f00 */
.L_x_9:
[----:B------:R-:W-:Y:S05]  /*0fd0*/  BSYNC.RECONVERGENT B0 ;  /* 0x0000000000007941 */ /* 0x000fea0003800200 */
.L_x_8:
        /* <DEDUP_REMOVED lines=14> */
[----:B------:R-:W-:-:S04]  /*10c0*/  LOP3.LUT R5, R2, 0xff800000, RZ, 0xc0, !PT ;  /* 0xff80000002057812 */ /* 0x000fc800078ec0ff */
[-C--:B------:R-:W-:Y:S02]  /*10d0*/  IADD3 R0, PT, PT, R0, -R5.reuse, RZ ;  /* 0x8000000500007210 */ /* 0x080fe40007ffe0ff */
[----:B------:R-:W-:-:S03]  /*10e0*/  I2FP.F32.S32 R5, R5 ;  /* 0x0000000500057245 */ /* 0x000fc60000201400 */
[C---:B------:R-:W-:Y:S01]  /*10f0*/  FADD R4, R0.reuse, 1 ;  /* 0x3f80000000047421 */ /* 0x040fe20000000000 */
[----:B-1----:R-:W-:Y:S01]  /*1100*/  FADD R7, R0, -1 ;  /* 0xbf80000000077421 */ /* 0x002fe20000000000 */
[----:B------:R-:W-:-:S03]  /*1110*/  FSEL R0, RZ, -24, P0 ;  /* 0xc1c00000ff007808 */ /* 0x000fc60000000000 */
[----:B------:R-:W-:Y:S01]  /*1120*/  FADD R15, R7, R7 ;  /* 0x00000007070f7221 */ /* 0x000fe20000000000 */
[----:B------:R-:W0:Y:S01]  /*1130*/  MUFU.RCP R4, R4 ;  /* 0x0000000400047308 */ /* 0x000e220000001000 */
[----:B------:R-:W-:Y:S02]  /*1140*/  FFMA R5, R5, 1.1920928955078125e-07, R0 ;  /* 0x3400000005057823 */ /* 0x000fe40000000000 */
        /* <DEDUP_REMOVED lines=27> */
[----:B------:R-:W-:Y:S01]  /*1300*/  FFMA R2, R15, R12, R2 ;  /* 0x0000000c0f027223 */ /* 0x000fe20000000002 */
[----:B------:R-:W-:Y:S01]  /*1310*/  MOV R15, 0x391fcb8e ;  /* 0x391fcb8e000f7802 */ /* 0x000fe20000000f00 */
        /* <DEDUP_REMOVED lines=11> */
[----:B-1----:R-:W-:Y:S01]  /*13d0*/  LEA R15, R0, -R15, 0x17 ;  /* 0x8000000f000f7211 */ /* 0x002fe200078eb8ff */
[----:B------:R-:W-:-:S02]  /*13e0*/  HFMA2 R0, -RZ, RZ, 1.875, 0 ;  /* 0x3f800000ff007431 */ /* 0x000fc400000001ff */
[----:B------:R-:W-:-:S04]  /*13f0*/  FFMA R7, R2, R7, 0.24022644758224487305 ;  /* 0x3e75fdec02077423 */ /* 0x000fc80000000007 */
[----:B------:R-:W-:-:S04]  /*1400*/  FFMA R7, R2, R7, 0.69314718246459960938 ;  /* 0x3f31721802077423 */ /* 0x000fc80000000007 */
[----:B------:R-:W-:-:S04]  /*1410*/  FFMA R7, R2, R7, 1 ;  /* 0x3f80000002077423 */ /* 0x000fc80000000007 */
        /* <DEDUP_REMOVED lines=21> */
.L_x_13:
[----:B------:R-:W-:Y:S01]  /*1570*/  FSETP.GEU.AND P0, PT, R12, RZ, PT ;  /* 0x000000ff0c00720b */ /* 0x000fe20003f0e000 */
[----:B------:R-:W-:Y:S01]  /*1580*/  FADD R0, R13, R13 ;  /* 0x0000000d0d007221 */ /* 0x000fe20000000000 */
[----:B------:R-:W-:-:S11]  /*1590*/  FSETP.NEU.AND P1, PT, |R6|, 1, PT ;  /* 0x3f8000000600780b */ /* 0x000fd60003f2d200 */
[----:B------:R-:W-:-:S04]  /*15a0*/  @!P0 LOP3.LUT R0, R0, 0x7f800000, RZ, 0x3c, !PT ;  /* 0x7f80000000008812 */ /* 0x000fc800078e3cff */
[----:B------:R-:W-:Y:S01]  /*15b0*/  @P1 LOP3.LUT R0, R0, 0x7fffffff, RZ, 0xc0, !PT ;  /* 0x7fffffff00001812 */ /* 0x000fe200078ec0ff */
[----:B------:R-:W-:Y:S06]  /*15c0*/  BRA `(.L_x_11) ;  /* 0x0000000000047947 */ /* 0x000fec0003800000 */
.L_x_12:
[----:B------:R-:W-:-:S07]  /*15d0*/  FADD R0, R13, R12 ;  /* 0x0000000c0d007221 */ /* 0x000fce0000000000 */
.L_x_11:
[----:B------:R-:W-:Y:S05]  /*15e0*/  BSYNC.RECONVERGENT B0 ;  /* 0x0000000000007941 */ /* 0x000fea0003800200 */
.L_x_10:
        /* <DEDUP_REMOVED lines=15> */
.L_x_15:
[----:B------:R-:W-:Y:S05]  /*16e0*/  BSYNC.RECONVERGENT B0 ;  /* 0x0000000000007941 */ /* 0x000fea0003800200 */
.L_x_14:
[----:B------:R-:W-:Y:S01]  /*16f0*/  STG.E desc[UR4][R8.64+0x8], R5 ;  /* 0x0000080508007986 */ /* 0x000fe2000c101904 */
[----:B------:R-:W-:Y:S05]  /*1700*/  EXIT ;  /* 0x000000000000794d */ /* 0x000fea0003800000 */
        .weak           $__internal_0_$__cuda_sm3x_div_rn_noftz_f32_slowpath
        .type           $__internal_0_$__cuda_sm3x_div_rn_noftz_f32_slowpath,@function
        .size           $__internal_0_$__cuda_sm3x_div_rn_noftz_f32_slowpath,(.L_x_28 - $__internal_0_$__cuda_sm3x_div_rn_noftz_f32_slowpath)
$__internal_0_$__cuda_sm3x_div_rn_noftz_f32_slowpath:
[----:B------:R-:W-:Y:S01]  /*1710*/  SHF.R.U32.HI R13, RZ, 0x17, R0 ;  /* 0x00000017ff0d7819 */ /* 0x000fe20000011600 */
[----:B------:R-:W-:Y:S01]  /*1720*/  BSSY.RECONVERGENT B1, `(.L_x_16) ;  /* 0x0000062000017945 */ /* 0x000fe20003800200 */
[----:B------:R-:W-:Y:S02]  /*1730*/  SHF.R.U32.HI R12, RZ, 0x17, R7 ;  /* 0x00000017ff0c7819 */ /* 0x000fe40000011607 */
[----:B------:R-:W-:Y:S02]  /*1740*/  LOP3.LUT R13, R13, 0xff, RZ, 0xc0, !PT ;  /* 0x000000ff0d0d7812 */ /* 0x000fe400078ec0ff */
[----:B------:R-:W-:Y:S02]  /*1750*/  LOP3.LUT R14, R12, 0xff, RZ, 0xc0, !PT ;  /* 0x000000ff0c0e7812 */ /* 0x000fe400078ec0ff */
[----:B------:R-:W-:Y:S02]  /*1760*/  IADD3 R16, PT, PT, R13, -0x1, RZ ;  /* 0xffffffff0d107810 */ /* 0x000fe40007ffe0ff */
[----:B------:R-:W-:-:S02]  /*1770*/  IADD3 R15, PT, PT, R14, -0x1, RZ ;  /* 0xffffffff0e0f7810 */ /* 0x000fc40007ffe0ff */
[----:B------:R-:W-:-:S04]  /*1780*/  ISETP.GT.U32.AND P0, PT, R16, 0xfd, PT ;  /* 0x000000fd1000780c */ /* 0x000fc80003f04070 */
[----:B------:R-:W-:-:S13]  /*1790*/  ISETP.GT.U32.OR P0, PT, R15, 0xfd, P0 ;  /* 0x000000fd0f00780c */ /* 0x000fda0000704470 */
[----:B------:R-:W-:Y:S01]  /*17a0*/  @!P0 MOV R12, RZ ;  /* 0x000000ff000c8202 */ /* 0x000fe20000000f00 */
[----:B------:R-:W-:Y:S06]  /*17b0*/  @!P0 BRA `(.L_x_17) ;  /* 0x00000000005c8947 */ /* 0x000fec0003800000 */
[----:B------:R-:W-:Y:S02]  /*17c0*/  FSETP.GTU.FTZ.AND P0, PT, |R7|, +INF , PT ;  /* 0x7f8000000700780b */ /* 0x000fe40003f1c200 */
[----:B------:R-:W-:-:S04]  /*17d0*/  FSETP.GTU.FTZ.AND P1, PT, |R0|, +INF , PT ;  /* 0x7f8000000000780b */ /* 0x000fc80003f3c200 */
[----:B------:R-:W-:-:S13]  /*17e0*/  PLOP3.LUT P0, PT, P0, P1, PT, 0xf8, 0x8f ;  /* 0x00000000008f781c */ /* 0x000fda0000703f70 */
[----:B------:R-:W-:Y:S05]  /*17f0*/  @P0 BRA `(.L_x_18) ;  /* 0x00000004004c0947 */ /* 0x000fea0003800000 */
[----:B------:R-:W-:-:S13]  /*1800*/  LOP3.LUT P0, RZ, R0, 0x7fffffff, R7, 0xc8, !PT ;  /* 0x7fffffff00ff7812 */ /* 0x000fda000780c807 */
[----:B------:R-:W-:Y:S05]  /*1810*/  @!P0 BRA `(.L_x_19) ;  /* 0x00000004003c8947 */ /* 0x000fea0003800000 */
[C---:B------:R-:W-:Y:S02]  /*1820*/  FSETP.NEU.FTZ.AND P2, PT, |R7|.reuse, +INF , PT ;  /* 0x7f8000000700780b */ /* 0x040fe40003f5d200 */
[----:B------:R-:W-:Y:S02]  /*1830*/  FSETP.NEU.FTZ.AND P1, PT, |R0|, +INF , PT ;  /* 0x7f8000000000780b */ /* 0x000fe40003f3d200 */
[----:B------:R-:W-:-:S11]  /*1840*/  FSETP.NEU.FTZ.AND P0, PT, |R7|, +INF , PT ;  /* 0x7f8000000700780b */ /* 0x000fd60003f1d200 */
[----:B------:R-:W-:Y:S05]  /*1850*/  @!P1 BRA !P2, `(.L_x_19) ;  /* 0x00000004002c9947 */ /* 0x000fea0005000000 */
[----:B------:R-:W-:-:S04]  /*1860*/  LOP3.LUT P2, RZ, R7, 0x7fffffff, RZ, 0xc0, !PT ;  /* 0x7fffffff07ff7812 */ /* 0x000fc8000784c0ff */
[----:B------:R-:W-:-:S13]  /*1870*/  PLOP3.LUT P1, PT, P1, P2, PT, 0x2f, 0xf2 ;  /* 0x0000000000f2781c */ /* 0x000fda0000f24577 */
[----:B------:R-:W-:Y:S05]  /*1880*/  @P1 BRA `(.L_x_20) ;  /* 0x0000000400181947 */ /* 0x000fea0003800000 */
[----:B------:R-:W-:-:S04]  /*1890*/  LOP3.LUT P1, RZ, R0, 0x7fffffff, RZ, 0xc0, !PT ;  /* 0x7fffffff00ff7812 */ /* 0x000fc8000782c0ff */
[----:B------:R-:W-:-:S13]  /*18a0*/  PLOP3.LUT P0, PT, P0, P1, PT, 0x2f, 0xf2 ;  /* 0x0000000000f2781c */ /* 0x000fda0000702577 */
[----:B------:R-:W-:Y:S05]  /*18b0*/  @P0 BRA `(.L_x_21) ;  /* 0x0000000400000947 */ /* 0x000fea0003800000 */
[----:B------:R-:W-:Y:S02]  /*18c0*/  ISETP.GE.AND P0, PT, R15, RZ, PT ;  /* 0x000000ff0f00720c */ /* 0x000fe40003f06270 */
[----:B------:R-:W-:-:S11]  /*18d0*/  ISETP.GE.AND P1, PT, R16, RZ, PT ;  /* 0x000000ff1000720c */ /* 0x000fd60003f26270 */
[----:B------:R-:W-:Y:S01]  /*18e0*/  @P0 MOV R12, RZ ;  /* 0x000000ff000c0202 */ /* 0x000fe20000000f00 */
[----:B------:R-:W-:Y:S01]  /*18f0*/  @!P0 FFMA R7, R7, 1.84467440737095516160e+19, RZ ;  /* 0x5f80000007078823 */ /* 0x000fe200000000ff */
[----:B------:R-:W-:Y:S01]  /*1900*/  @!P0 MOV R12, 0xffffffc0 ;  /* 0xffffffc0000c8802 */ /* 0x000fe20000000f00 */
[----:B------:R-:W-:-:S03]  /*1910*/  @!P1 FFMA R0, R0, 1.84467440737095516160e+19, RZ ;  /* 0x5f80000000009823 */ /* 0x000fc600000000ff */
[----:B------:R-:W-:-:S07]  /*1920*/  @!P1 IADD3 R12, PT, PT, R12, 0x40, RZ ;  /* 0x000000400c0c9810 */ /* 0x000fce0007ffe0ff */
.L_x_17:
[----:B------:R-:W-:Y:S01]  /*1930*/  LEA R15, R13, 0xc0800000, 0x17 ;  /* 0xc08000000d0f7811 */ /* 0x000fe200078eb8ff */
[----:B------:R-:W-:Y:S01]  /*1940*/  BSSY.RECONVERGENT B2, `(.L_x_22) ;  /* 0x0000036000027945 */ /* 0x000fe20003800200 */
[----:B------:R-:W-:Y:S02]  /*1950*/  IADD3 R14, PT, PT, R14, -0x7f, RZ ;  /* 0xffffff810e0e7810 */ /* 0x000fe40007ffe0ff */
[----:B------:R-:W-:Y:S02]  /*1960*/  IADD3 R15, PT, PT, -R15, R0, RZ ;  /* 0x000000000f0f7210 */ /* 0x000fe40007ffe1ff */
[C---:B------:R-:W-:Y:S01]  /*1970*/  IADD3 R13, PT, PT, R14.reuse, 0x7f, -R13 ;  /* 0x0000007f0e0d7810 */ /* 0x040fe20007ffe80d */
[----:B------:R-:W-:Y:S01]  /*1980*/  IMAD R0, R14, -0x800000, R7 ;  /* 0xff8000000e007824 */ /* 0x000fe200078e0207 */
[----:B------:R-:W0:Y:S01]  /*1990*/  MUFU.RCP R16, R15 ;  /* 0x0000000f00107308 */ /* 0x000e220000001000 */
[----:B------:R-:W-:Y:S01]  /*19a0*/  FADD.FTZ R17, -R15, -RZ ;  /* 0x800000ff0f117221 */ /* 0x000fe20000010100 */
[----:B------:R-:W-:-:S03]  /*19b0*/  IADD3 R13, PT, PT, R13, R12, RZ ;  /* 0x0000000c0d0d7210 */ /* 0x000fc60007ffe0ff */
[----:B0-----:R-:W-:-:S04]  /*19c0*/  FFMA R19, R16, R17, 1 ;  /* 0x3f80000010137423 */ /* 0x001fc80000000011 */
[----:B------:R-:W-:-:S04]  /*19d0*/  FFMA R18, R16, R19, R16 ;  /* 0x0000001310127223 */ /* 0x000fc80000000010 */
[----:B------:R-:W-:-:S04]  /*19e0*/  FFMA R7, R0, R18, RZ ;  /* 0x0000001200077223 */ /* 0x000fc800000000ff */
[----:B------:R-:W-:-:S04]  /*19f0*/  FFMA R16, R17, R7, R0 ;  /* 0x0000000711107223 */ /* 0x000fc80000000000 */
[----:B------:R-:W-:-:S04]  /*1a00*/  FFMA R19, R18, R16, R7 ;  /* 0x0000001012137223 */ /* 0x000fc80000000007 */
[----:B------:R-:W-:-:S04]  /*1a10*/  FFMA R16, R17, R19, R0 ;  /* 0x0000001311107223 */ /* 0x000fc80000000000 */
[----:B------:R-:W-:-:S05]  /*1a20*/  FFMA R0, R18, R16, R19 ;  /* 0x0000001012007223 */ /* 0x000fca0000000013 */
[----:B------:R-:W-:-:S04]  /*1a30*/  SHF.R.U32.HI R7, RZ, 0x17, R0 ;  /* 0x00000017ff077819 */ /* 0x000fc80000011600 */
[----:B------:R-:W-:-:S04]  /*1a40*/  LOP3.LUT R7, R7, 0xff, RZ, 0xc0, !PT ;  /* 0x000000ff07077812 */ /* 0x000fc800078ec0ff */
[----:B------:R-:W-:-:S04]  /*1a50*/  IADD3 R15, PT, PT, R7, R13, RZ ;  /* 0x0000000d070f7210 */ /* 0x000fc80007ffe0ff */
[----:B------:R-:W-:-:S04]  /*1a60*/  IADD3 R7, PT, PT, R15, -0x1, RZ ;  /* 0xffffffff0f077810 */ /* 0x000fc80007ffe0ff */
[----:B------:R-:W-:-:S13]  /*1a70*/  ISETP.GE.U32.AND P0, PT, R7, 0xfe, PT ;  /* 0x000000fe0700780c */ /* 0x000fda0003f06070 */
[----:B------:R-:W-:Y:S05]  /*1a80*/  @!P0 BRA `(.L_x_23) ;  /* 0x0000000000808947 */ /* 0x000fea0003800000 */
[----:B------:R-:W-:-:S13]  /*1a90*/  ISETP.GT.AND P0, PT, R15, 0xfe, PT ;  /* 0x000000fe0f00780c */ /* 0x000fda0003f04270 */
[----:B------:R-:W-:Y:S05]  /*1aa0*/  @P0 BRA `(.L_x_24) ;  /* 0x00000000006c0947 */ /* 0x000fea0003800000 */
[----:B------:R-:W-:-:S13]  /*1ab0*/  ISETP.GE.AND P0, PT, R15, 0x1, PT ;  /* 0x000000010f00780c */ /* 0x000fda0003f06270 */
[----:B------:R-:W-:Y:S05]  /*1ac0*/  @P0 BRA `(.L_x_25) ;  /* 0x0000000000740947 */ /* 0x000fea0003800000 */
[----:B------:R-:W-:Y:S02]  /*1ad0*/  ISETP.GE.AND P0, PT, R15, -0x18, PT ;  /* 0xffffffe80f00780c */ /* 0x000fe40003f06270 */
[----:B------:R-:W-:-:S11]  /*1ae0*/  LOP3.LUT R0, R0, 0x80000000, RZ, 0xc0, !PT ;  /* 0x8000000000007812 */ /* 0x000fd600078ec0ff */
[----:B------:R-:W-:Y:S05]  /*1af0*/  @!P0 BRA `(.L_x_25) ;  /* 0x0000000000688947 */ /* 0x000fea0003800000 */
[CCC-:B------:R-:W-:Y:S01]  /*1b00*/  FFMA.RZ R7, R18.reuse, R16.reuse, R19.reuse ;  /* 0x0000001012077223 */ /* 0x1c0fe2000000c013 */
[C---:B------:R-:W-:Y:S01]  /*1b10*/  IADD3 R14, PT, PT, R15.reuse, 0x20, RZ ;  /* 0x000000200f0e7810 */ /* 0x040fe20007ffe0ff */
[CCC-:B------:R-:W-:Y:S01]  /*1b20*/  FFMA.RM R12, R18.reuse, R16.reuse, R19.reuse ;  /* 0x00000010120c7223 */ /* 0x1c0fe20000004013 */
[----:B------:R-:W-:Y:S02]  /*1b30*/  ISETP.NE.AND P2, PT, R15, RZ, PT ;  /* 0x000000ff0f00720c */ /* 0x000fe40003f45270 */
[----:B------:R-:W-:Y:S01]  /*1b40*/  LOP3.LUT R13, R7, 0x7fffff, RZ, 0xc0, !PT ;  /* 0x007fffff070d7812 */ /* 0x000fe200078ec0ff */
[----:B------:R-:W-:Y:S01]  /*1b50*/  FFMA.RP R7, R18, R16, R19 ;  /* 0x0000001012077223 */ /* 0x000fe20000008013 */
[----:B------:R-:W-:Y:S02]  /*1b60*/  ISETP.NE.AND P1, PT, R15, RZ, PT ;  /* 0x000000ff0f00720c */ /* 0x000fe40003f25270 */
[----:B------:R-:W-:Y:S02]  /*1b70*/  LOP3.LUT R13, R13, 0x800000, RZ, 0xfc, !PT ;  /* 0x008000000d0d7812 */ /* 0x000fe400078efcff */
[----:B------:R-:W-:-:S02]  /*1b80*/  IADD3 R15, PT, PT, -R15, RZ, RZ ;  /* 0x000000ff0f0f7210 */ /* 0x000fc40007ffe1ff */
[----:B------:R-:W-:Y:S02]  /*1b90*/  SHF.L.U32 R14, R13, R14, RZ ;  /* 0x0000000e0d0e7219 */ /* 0x000fe400000006ff */
[----:B------:R-:W-:Y:S02]  /*1ba0*/  FSETP.NEU.FTZ.AND P0, PT, R7, R12, PT ;  /* 0x0000000c0700720b */ /* 0x000fe40003f1d000 */
[----:B------:R-:W-:Y:S02]  /*1bb0*/  SEL R12, R15, RZ, P2 ;  /* 0x000000ff0f0c7207 */ /* 0x000fe40001000000 */
[----:B------:R-:W-:Y:S02]  /*1bc0*/  ISETP.NE.AND P1, PT, R14, RZ, P1 ;  /* 0x000000ff0e00720c */ /* 0x000fe40000f25270 */
[----:B------:R-:W-:Y:S02]  /*1bd0*/  SHF.R.U32.HI R12, RZ, R12, R13 ;  /* 0x0000000cff0c7219 */ /* 0x000fe4000001160d */
[----:B------:R-:W-:-:S02]  /*1be0*/  PLOP3.LUT P0, PT, P0, P1, PT, 0xf8, 0x8f ;  /* 0x00000000008f781c */ /* 0x000fc40000703f70 */
[----:B------:R-:W-:Y:S02]  /*1bf0*/  SHF.R.U32.HI R14, RZ, 0x1, R12 ;  /* 0x00000001ff0e7819 */ /* 0x000fe4000001160c */
[----:B------:R-:W-:-:S04]  /*1c00*/  SEL R7, RZ, 0x1, !P0 ;  /* 0x00000001ff077807 */ /* 0x000fc80004000000 */
[----:B------:R-:W-:-:S04]  /*1c10*/  LOP3.LUT R7, R7, 0x1, R14, 0xf8, !PT ;  /* 0x0000000107077812 */ /* 0x000fc800078ef80e */
[----:B------:R-:W-:-:S04]  /*1c20*/  LOP3.LUT R7, R7, R12, RZ, 0xc0, !PT ;  /* 0x0000000c07077212 */ /* 0x000fc800078ec0ff */
[----:B------:R-:W-:-:S04]  /*1c30*/  IADD3 R7, PT, PT, R14, R7, RZ ;  /* 0x000000070e077210 */ /* 0x000fc80007ffe0ff */
[----:B------:R-:W-:Y:S01]  /*1c40*/  LOP3.LUT R0, R7, R0, RZ, 0xfc, !PT ;  /* 0x0000000007007212 */ /* 0x000fe200078efcff */
[----:B------:R-:W-:Y:S06]  /*1c50*/  BRA `(.L_x_25) ;  /* 0x0000000000107947 */ /* 0x000fec0003800000 */
.L_x_24:
[----:B------:R-:W-:-:S04]  /*1c60*/  LOP3.LUT R0, R0, 0x80000000, RZ, 0xc0, !PT ;  /* 0x8000000000007812 */ /* 0x000fc800078ec0ff */
[----:B------:R-:W-:Y:S01]  /*1c70*/  LOP3.LUT R0, R0, 0x7f800000, RZ, 0xfc, !PT ;  /* 0x7f80000000007812 */ /* 0x000fe200078efcff */
[----:B------:R-:W-:Y:S06]  /*1c80*/  BRA `(.L_x_25) ;  /* 0x0000000000047947 */ /* 0x000fec0003800000 */
.L_x_23:
[----:B------:R-:W-:-:S07]  /*1c90*/  LEA R0, R13, R0, 0x17 ;  /* 0x000000000d007211 */ /* 0x000fce00078eb8ff */
.L_x_25:
[----:B------:R-:W-:Y:S05]  /*1ca0*/  BSYNC.RECONVERGENT B2 ;  /* 0x0000000000027941 */ /* 0x000fea0003800200 */
.L_x_22:
[----:B------:R-:W-:Y:S05]  /*1cb0*/  BRA `(.L_x_26) ;  /* 0x0000000000207947 */ /* 0x000fea0003800000 */
.L_x_21:
[----:B------:R-:W-:-:S04]  /*1cc0*/  LOP3.LUT R0, R0, 0x80000000, R7, 0x48, !PT ;  /* 0x8000000000007812 */ /* 0x000fc800078e4807 */
[----:B------:R-:W-:Y:S01]  /*1cd0*/  LOP3.LUT R0, R0, 0x7f800000, RZ, 0xfc, !PT ;  /* 0x7f80000000007812 */ /* 0x000fe200078efcff */
[----:B------:R-:W-:Y:S06]  /*1ce0*/  BRA `(.L_x_26) ;  /* 0x0000000000147947 */ /* 0x000fec0003800000 */
.L_x_20:
[----:B------:R-:W-:Y:S01]  /*1cf0*/  LOP3.LUT R0, R0, 0x80000000, R7, 0x48, !PT ;  /* 0x8000000000007812 */ /* 0x000fe200078e4807 */
[----:B------:R-:W-:Y:S06]  /*1d00*/  BRA `(.L_x_26) ;  /* 0x00000000000c7947 */ /* 0x000fec0003800000 */
.L_x_19:
[----:B------:R-:W0:Y:S01]  /*1d10*/  MUFU.RSQ R0, -QNAN ;  /* 0xffc0000000007908 */ /* 0x000e220000001400 */
[----:B------:R-:W-:Y:S05]  /*1d20*/  BRA `(.L_x_26) ;  /* 0x0000000000047947 */ /* 0x000fea0003800000 */
.L_x_18:
[----:B------:R-:W-:-:S07]  /*1d30*/  FADD.FTZ R0, R7, R0 ;  /* 0x0000000007007221 */ /* 0x000fce0000010000 */
.L_x_26:
[----:B------:R-:W-:Y:S05]  /*1d40*/  BSYNC.RECONVERGENT B1 ;  /* 0x0000000000017941 */ /* 0x000fea0003800200 */
.L_x_16:
[----:B------:R-:W-:Y:S01]  /*1d50*/  HFMA2 R13, -RZ, RZ, 0, 0 ;  /* 0x00000000ff0d7431 */ /* 0x000fe200000001ff */
[----:B------:R-:W-:-:S04]  /*1d60*/  MOV R12, R10 ;  /* 0x0000000a000c7202 */ /* 0x000fc80000000f00 */
[----:B0-----:R-:W-:Y:S05]  /*1d70*/  RET.REL.NODEC R12 `(_Z12recMapKernelPfiiffffS_) ;  /* 0xffffffe00ca07950 */ /* 0x001fea0003c3ffff */
.L_x_27:
[----:B------:R-:W-:-:S00]  /*1d80*/  BRA `(.L_x_27) ;  /* 0xfffffffc00fc7947 */ /* 0x000fc0000383ffff */
[----:B------:R-:W-:-:S00]  /*1d90*/  NOP ;  /* 0x0000000000007918 */ /* 0x000fc00000000000 */
        /* <DEDUP_REMOVED lines=14> */
.L_x_28:


//--------------------- .nv.shared.reserved.0     --------------------------
	.section	.nv.shared.reserved.0,"aw",@nobits
	.weak		__nv_reservedSMEM_offset_0_alias
	.size		__nv_reservedSMEM_offset_0_alias, 0, 64
	.other		__nv_reservedSMEM_offset_0_alias,@"STO_CUDA_RESERVED_SHARED STV_DEFAULT"
__nv_reservedSMEM_offset_0_alias:
	.zero		0
	.zero		64


//--------------------- .nv.constant0._Z12recMapKernelPfiiffffS_ --------------------------
	.section	.nv.constant0._Z12recMapKernelPfiiffffS_,"a",@progbits
	.sectionflags	@""
	.align	4
.nv.constant0._Z12recMapKernelPfiiffffS_:
	.zero		936


//--------------------- SYMBOLS --------------------------

	.type		.nv.reservedSmem.offset0,@object
	.size		.nv.reservedSmem.offset0,0x4
